	.target	sm_90a

	.elftype	@"ET_EXEC"


//--------------------- .note.nv.tkinfo           --------------------------
	.section	.note.nv.tkinfo,"",@"SHT_NOTE"
	.sectionflags	@"SHF_NOTE_NV_TKINFO"
	.tkinfo
        /*0018*/ 	.word	0x00000002
        /*0030*/ 	.string	""
        /*0030*/ 	.string	"ptxas"
        /*0030*/ 	.string	"Cuda compilation tools, release 13.0, V13.0.88"
        /*0030*/ 	.string	"Build cuda_13.0.r13.0/compiler.36424714_0"
        /*0030*/ 	.string	"-arch sm_90a -m 64 "



//--------------------- .note.nv.cuinfo           --------------------------
	.section	.note.nv.cuinfo,"",@"SHT_NOTE"
	.sectionflags	@"SHF_NOTE_NV_CUINFO"
        /*0018*/ 	.short	0x0002
        /*001a*/ 	.short	0x005a
        /*001c*/ 	.short	0x0082
	.zero		2


//--------------------- .nv.info                  --------------------------
	.section	.nv.info,"",@"SHT_CUDA_INFO"
	.align	4


	//----- nvinfo : EIATTR_REGCOUNT
	.align		4
        /*0000*/ 	.byte	0x04, 0x2f
        /*0002*/ 	.short	(.L_16 - .L_15)
	.align		4
.L_15:
        /*0004*/ 	.word	index@(_ZN7cutlass13device_kernelINS_4gemm6kernel13GemmUniversalIN4cute5tupleIJiiiiEEENS1_10collective13CollectiveMmaINS1_39MainloopSm90TmaGmmaRmemAWarpSpecializedILi3ENS5_IJNS4_1CILi1EEESB_SB_EEENS1_35KernelTmaWarpSpecializedCooperativeEEENS5_IJNSA_ILi256EEESF_NSA_ILi32EEEEEENS_10tfloat32_tENS5_IJSB_llEEESI_NS5_IJlSB_lEEENS4_8TiledMMAINS4_8MMA_AtomIJNS4_4SM904GMMA30MMA_64x256x8_F32TF32TF32_RS_TNILNSO_7ScaleInE1ELSQ_1EEEEEENS4_6LayoutINS5_IJNSA_ILi2EEESB_SB_EEENS5_IJSB_NSA_ILi0EEESW_EEEEENS5_IJNS4_10UnderscoreESZ_SZ_EEEEENS4_13SM90_TMA_LOADENS4_14ComposedLayoutINS4_7SwizzleILi1ELi4ELi3EEENS4_18smem_ptr_flag_bitsILi32EEENST_INS5_IJNSA_ILi8EEES18_EEENS5_IJSB_S18_EEEEEEENS4_9Copy_AtomIJNS4_39AutoVectorizingCopyWithAssumedAlignmentILi128EEESI_EEENS4_8identityES12_NS13_INS14_ILi3ELi4ELi3EEES17_NST_INS5_IJS18_SG_EEENS5_IJSG_SB_EEEEEEEvS1H_EENS_8epilogue10collective6detail29Sm90TmaWarpSpecializedAdapterINS1P_15DefaultEpilogueISI_SK_SK_NS1O_6thread17LinearCombinationISI_Li1EffLNS1T_9ScaleType4KindE0ELNS_15FloatRoundStyleE2ESI_EENS1_15EpilogueDefaultEEEEEvvEEEEvNT_6ParamsE)
        /*0008*/ 	.word	0x000000a8


	//----- nvinfo : EIATTR_FRAME_SIZE
	.align		4
.L_16:
        /*000c*/ 	.byte	0x04, 0x11
        /*000e*/ 	.short	(.L_18 - .L_17)
	.align		4
.L_17:
        /*0010*/ 	.word	index@(_ZN7cutlass13device_kernelINS_4gemm6kernel13GemmUniversalIN4cute5tupleIJiiiiEEENS1_10collective13CollectiveMmaINS1_39MainloopSm90TmaGmmaRmemAWarpSpecializedILi3ENS5_IJNS4_1CILi1EEESB_SB_EEENS1_35KernelTmaWarpSpecializedCooperativeEEENS5_IJNSA_ILi256EEESF_NSA_ILi32EEEEEENS_10tfloat32_tENS5_IJSB_llEEESI_NS5_IJlSB_lEEENS4_8TiledMMAINS4_8MMA_AtomIJNS4_4SM904GMMA30MMA_64x256x8_F32TF32TF32_RS_TNILNSO_7ScaleInE1ELSQ_1EEEEEENS4_6LayoutINS5_IJNSA_ILi2EEESB_SB_EEENS5_IJSB_NSA_ILi0EEESW_EEEEENS5_IJNS4_10UnderscoreESZ_SZ_EEEEENS4_13SM90_TMA_LOADENS4_14ComposedLayoutINS4_7SwizzleILi1ELi4ELi3EEENS4_18smem_ptr_flag_bitsILi32EEENST_INS5_IJNSA_ILi8EEES18_EEENS5_IJSB_S18_EEEEEEENS4_9Copy_AtomIJNS4_39AutoVectorizingCopyWithAssumedAlignmentILi128EEESI_EEENS4_8identityES12_NS13_INS14_ILi3ELi4ELi3EEES17_NST_INS5_IJS18_SG_EEENS5_IJSG_SB_EEEEEEEvS1H_EENS_8epilogue10collective6detail29Sm90TmaWarpSpecializedAdapterINS1P_15DefaultEpilogueISI_SK_SK_NS1O_6thread17LinearCombinationISI_Li1EffLNS1T_9ScaleType4KindE0ELNS_15FloatRoundStyleE2ESI_EENS1_15EpilogueDefaultEEEEEvvEEEEvNT_6ParamsE)
        /*0014*/ 	.word	0x00000818


	//----- nvinfo : EIATTR_MIN_STACK_SIZE
	.align		4
.L_18:
        /*0018*/ 	.byte	0x04, 0x12
        /*001a*/ 	.short	(.L_20 - .L_19)
	.align		4
.L_19:
        /*001c*/ 	.word	index@(_ZN7cutlass13device_kernelINS_4gemm6kernel13GemmUniversalIN4cute5tupleIJiiiiEEENS1_10collective13CollectiveMmaINS1_39MainloopSm90TmaGmmaRmemAWarpSpecializedILi3ENS5_IJNS4_1CILi1EEESB_SB_EEENS1_35KernelTmaWarpSpecializedCooperativeEEENS5_IJNSA_ILi256EEESF_NSA_ILi32EEEEEENS_10tfloat32_tENS5_IJSB_llEEESI_NS5_IJlSB_lEEENS4_8TiledMMAINS4_8MMA_AtomIJNS4_4SM904GMMA30MMA_64x256x8_F32TF32TF32_RS_TNILNSO_7ScaleInE1ELSQ_1EEEEEENS4_6LayoutINS5_IJNSA_ILi2EEESB_SB_EEENS5_IJSB_NSA_ILi0EEESW_EEEEENS5_IJNS4_10UnderscoreESZ_SZ_EEEEENS4_13SM90_TMA_LOADENS4_14ComposedLayoutINS4_7SwizzleILi1ELi4ELi3EEENS4_18smem_ptr_flag_bitsILi32EEENST_INS5_IJNSA_ILi8EEES18_EEENS5_IJSB_S18_EEEEEEENS4_9Copy_AtomIJNS4_39AutoVectorizingCopyWithAssumedAlignmentILi128EEESI_EEENS4_8identityES12_NS13_INS14_ILi3ELi4ELi3EEES17_NST_INS5_IJS18_SG_EEENS5_IJSG_SB_EEEEEEEvS1H_EENS_8epilogue10collective6detail29Sm90TmaWarpSpecializedAdapterINS1P_15DefaultEpilogueISI_SK_SK_NS1O_6thread17LinearCombinationISI_Li1EffLNS1T_9ScaleType4KindE0ELNS_15FloatRoundStyleE2ESI_EENS1_15EpilogueDefaultEEEEEvvEEEEvNT_6ParamsE)
        /*0020*/ 	.word	0x00000818
.L_20:


//--------------------- .nv.compat                --------------------------
	.section	.nv.compat,"",@"SHT_CUDA_COMPAT_INFO"
	.align	4
        /*0000*/ 	.byte	0x02, 0x09, 0x01, 0x00, 0x02, 0x02, 0x04, 0x00, 0x02, 0x05, 0x05, 0x00, 0x03, 0x07, 0x01, 0x01
        /*0010*/ 	.byte	0x02, 0x03, 0x01, 0x00, 0x02, 0x06, 0x01, 0x00, 0x04, 0x0b, 0x08, 0x00, 0x00, 0x00, 0x00, 0x00
        /*0020*/ 	.byte	0x00, 0x00, 0x00, 0x00


//--------------------- .nv.info._ZN7cutlass13device_kernelINS_4gemm6kernel13GemmUniversalIN4cute5tupleIJiiiiEEENS1_10collective13CollectiveMmaINS1_39MainloopSm90TmaGmmaRmemAWarpSpecializedILi3ENS5_IJNS4_1CILi1EEESB_SB_EEENS1_35KernelTmaWarpSpecializedCooperativeEEENS5_IJNSA_ILi256EEESF_NSA_ILi32EEEEEENS_10tfloat32_tENS5_IJSB_llEEESI_NS5_IJlSB_lEEENS4_8TiledMMAINS4_8MMA_AtomIJNS4_4SM904GMMA30MMA_64x256x8_F32TF32TF32_RS_TNILNSO_7ScaleInE1ELSQ_1EEEEEENS4_6LayoutINS5_IJNSA_ILi2EEESB_SB_EEENS5_IJSB_NSA_ILi0EEESW_EEEEENS5_IJNS4_10UnderscoreESZ_SZ_EEEEENS4_13SM90_TMA_LOADENS4_14ComposedLayoutINS4_7SwizzleILi1ELi4ELi3EEENS4_18smem_ptr_flag_bitsILi32EEENST_INS5_IJNSA_ILi8EEES18_EEENS5_IJSB_S18_EEEEEEENS4_9Copy_AtomIJNS4_39AutoVectorizingCopyWithAssumedAlignmentILi128EEESI_EEENS4_8identityES12_NS13_INS14_ILi3ELi4ELi3EEES17_NST_INS5_IJS18_SG_EEENS5_IJSG_SB_EEEEEEEvS1H_EENS_8epilogue10collective6detail29Sm90TmaWarpSpecializedAdapterINS1P_15DefaultEpilogueISI_SK_SK_NS1O_6thread17LinearCombinationISI_Li1EffLNS1T_9ScaleType4KindE0ELNS_15FloatRoundStyleE2ESI_EENS1_15EpilogueDefaultEEEEEvvEEEEvNT_6ParamsE --------------------------
	.section	.nv.info._ZN7cutlass13device_kernelINS_4gemm6kernel13GemmUniversalIN4cute5tupleIJiiiiEEENS1_10collective13CollectiveMmaINS1_39MainloopSm90TmaGmmaRmemAWarpSpecializedILi3ENS5_IJNS4_1CILi1EEESB_SB_EEENS1_35KernelTmaWarpSpecializedCooperativeEEENS5_IJNSA_ILi256EEESF_NSA_ILi32EEEEEENS_10tfloat32_tENS5_IJSB_llEEESI_NS5_IJlSB_lEEENS4_8TiledMMAINS4_8MMA_AtomIJNS4_4SM904GMMA30MMA_64x256x8_F32TF32TF32_RS_TNILNSO_7ScaleInE1ELSQ_1EEEEEENS4_6LayoutINS5_IJNSA_ILi2EEESB_SB_EEENS5_IJSB_NSA_ILi0EEESW_EEEEENS5_IJNS4_10UnderscoreESZ_SZ_EEEEENS4_13SM90_TMA_LOADENS4_14ComposedLayoutINS4_7SwizzleILi1ELi4ELi3EEENS4_18smem_ptr_flag_bitsILi32EEENST_INS5_IJNSA_ILi8EEES18_EEENS5_IJSB_S18_EEEEEEENS4_9Copy_AtomIJNS4_39AutoVectorizingCopyWithAssumedAlignmentILi128EEESI_EEENS4_8identityES12_NS13_INS14_ILi3ELi4ELi3EEES17_NST_INS5_IJS18_SG_EEENS5_IJSG_SB_EEEEEEEvS1H_EENS_8epilogue10collective6detail29Sm90TmaWarpSpecializedAdapterINS1P_15DefaultEpilogueISI_SK_SK_NS1O_6thread17LinearCombinationISI_Li1EffLNS1T_9ScaleType4KindE0ELNS_15FloatRoundStyleE2ESI_EENS1_15EpilogueDefaultEEEEEvvEEEEvNT_6ParamsE,"",@"SHT_CUDA_INFO"
	.sectionflags	@""
	.align	4


	//----- nvinfo : EIATTR_CUDA_API_VERSION
	.align		4
        /*0000*/ 	.byte	0x04, 0x37
        /*0002*/ 	.short	(.L_22 - .L_21)
.L_21:
        /*0004*/ 	.word	0x00000082


	//----- nvinfo : EIATTR_KPARAM_INFO
	.align		4
.L_22:
        /*0008*/ 	.byte	0x04, 0x17
        /*000a*/ 	.short	(.L_24 - .L_23)
.L_23:
        /*000c*/ 	.word	0x00000000
        /*0010*/ 	.short	0x0000
        /*0012*/ 	.short	0x0070
        /*0014*/ 	.byte	0x00, 0xf0, 0x01, 0x10


	//----- nvinfo : EIATTR_SPARSE_MMA_MASK
	.align		4
.L_24:
        /*0018*/ 	.byte	0x03, 0x50
        /*001a*/ 	.short	0x0000


	//----- nvinfo : EIATTR_MAXREG_COUNT
	.align		4
        /*001c*/ 	.byte	0x03, 0x1b
        /*001e*/ 	.short	0x00a8


	//----- nvinfo : EIATTR_NUM_BARRIERS
	.align		4
        /*0020*/ 	.byte	0x02, 0x4c
        /*0022*/ 	.byte	0x01
	.zero		1


	//----- nvinfo : EIATTR_EXTERNS
	.align		4
        /*0024*/ 	.byte	0x04, 0x0f
        /*0026*/ 	.short	(.L_26 - .L_25)


	//   ....[0]....
	.align		4
.L_25:
        /*0028*/ 	.word	index@(__assertfail)


	//----- nvinfo : EIATTR_ANNOTATIONS
	.align		4
.L_26:
        /*002c*/ 	.byte	0x04, 0x55
        /*002e*/ 	.short	(.L_28 - .L_27)


	//   ....[0]....
.L_27:
        /*0030*/ 	.word	0x00000001
        /*0034*/ 	.byte	0x80, 0x06, 0x00, 0x00, 0x01, 0x00, 0x00, 0x00, 0xa0, 0x06, 0x00, 0x00, 0x01, 0x00, 0x00, 0x00
        /* <DEDUP_REMOVED lines=1451> */
        /*5af4*/ 	.byte	0x60, 0x3f, 0x02, 0x00, 0x01, 0x00, 0x00, 0x00, 0x70, 0x3f, 0x02, 0x00


	//----- nvinfo : EIATTR_MERCURY_ISA_VERSION
	.align		4
.L_28:
        /*5b00*/ 	.byte	0x03, 0x5f
        /*5b02*/ 	.short	0x0101


	//----- nvinfo : EIATTR_INT_WARP_WIDE_INSTR_OFFSETS
	.align		4
        /*5b04*/ 	.byte	0x04, 0x31
        /*5b06*/ 	.short	(.L_30 - .L_29)


	//   ....[0]....
.L_29:
        /*5b08*/ 	.word	0x000004e0


	//   ....[1]....
        /*5b0c*/ 	.word	0x000004f0


	//   ....[2]....
        /*5b10*/ 	.word	0x00000580


	//----- nvinfo : EIATTR_COOP_GROUP_MASK_REGIDS
	.align		4
.L_30:
        /*5b14*/ 	.byte	0x04, 0x29
        /*5b16*/ 	.short	(.L_32 - .L_31)


	//   ....[0]....
.L_31:
        /*5b18*/ 	.word	0xffffffff


	//   ....[1]....
        /*5b1c*/ 	.word	0xffffffff


	//   ....[2]....
        /*5b20*/ 	.word	0xffffffff


	//   ....[3]....
        /*5b24*/ 	.word	0xffffffff


	//   ....[4]....
        /*5b28*/ 	.word	0x0500000f


	//----- nvinfo : EIATTR_COOP_GROUP_INSTR_OFFSETS
	.align		4
.L_32:
        /*5b2c*/ 	.byte	0x04, 0x28
        /*5b2e*/ 	.short	(.L_34 - .L_33)


	//   ....[0]....
.L_33:
        /*5b30*/ 	.word	0x00000070


	//   ....[1]....
        /*5b34*/ 	.word	0x00000080


	//   ....[2]....
        /*5b38*/ 	.word	0x000001a0


	//   ....[3]....
        /*5b3c*/ 	.word	0x00000390


	//   ....[4]....
        /*5b40*/ 	.word	0x00024120


	//----- nvinfo : EIATTR_REG_RECONFIG
	.align		4
.L_34:
        /*5b44*/ 	.byte	0x01, 0x54
	.zero		2


	//----- nvinfo : EIATTR_SYSCALL_OFFSETS
	.align		4
        /*5b48*/ 	.byte	0x04, 0x46
        /*5b4a*/ 	.short	(.L_36 - .L_35)


	//   ....[0]....
.L_35:
        /*5b4c*/ 	.word	0x00001240


	//   ....[1]....
        /*5b50*/ 	.word	0x00001370


	//   ....[2]....
        /*5b54*/ 	.word	0x00001460


	//   ....[3]....
        /*5b58*/ 	.word	0x00022520


	//   ....[4]....
        /*5b5c*/ 	.word	0x00022650


	//----- nvinfo : EIATTR_MBARRIER_INSTR_OFFSETS
	.align		4
.L_36:
        /*5b60*/ 	.byte	0x04, 0x39
        /*5b62*/ 	.short	(.L_38 - .L_37)


	//   ....[0]....
.L_37:
        /*5b64*/ 	.word	0x00000320
        /*5b68*/ 	.word	0x000000ff
        /*5b6c*/ 	.word	0x00000000
        /*5b70*/ 	.short	0x0100
        /*5b72*/ 	.byte	0x08
	.zero		1


	//   ....[1]....
        /*5b74*/ 	.word	0x00000330
        /*5b78*/ 	.word	0x000000ff
        /*5b7c*/ 	.word	0x00000018
        /*5b80*/ 	.short	0x0100
        /*5b82*/ 	.byte	0x08
	.zero		1


	//   ....[2]....
        /*5b84*/ 	.word	0x00000340
        /*5b88*/ 	.word	0x000000ff
        /*5b8c*/ 	.word	0x00000008
        /*5b90*/ 	.short	0x0100
        /*5b92*/ 	.byte	0x08
	.zero		1


	//   ....[3]....
        /*5b94*/ 	.word	0x00000350
        /*5b98*/ 	.word	0x000000ff
        /*5b9c*/ 	.word	0x00000020
        /*5ba0*/ 	.short	0x0100
        /*5ba2*/ 	.byte	0x08
	.zero		1


	//   ....[4]....
        /*5ba4*/ 	.word	0x00000360
        /*5ba8*/ 	.word	0x000000ff
        /*5bac*/ 	.word	0x00000010
        /*5bb0*/ 	.short	0x0100
        /*5bb2*/ 	.byte	0x08
	.zero		1


	//   ....[5]....
        /*5bb4*/ 	.word	0x00000370
        /*5bb8*/ 	.word	0x000000ff
        /*5bbc*/ 	.word	0x00000028
        /*5bc0*/ 	.short	0x0100
        /*5bc2*/ 	.byte	0x08
	.zero		1


	//   ....[6]....
        /*5bc4*/ 	.word	0x00000600
        /*5bc8*/ 	.word	0x000000ff
        /*5bcc*/ 	.word	0x00000040
        /*5bd0*/ 	.short	0x0100
        /*5bd2*/ 	.byte	0x10
	.zero		1


	//   ....[7]....
        /*5bd4*/ 	.word	0x00000690
        /*5bd8*/ 	.word	0x000000ff
        /*5bdc*/ 	.word	0x00000048
        /*5be0*/ 	.short	0x0100
        /*5be2*/ 	.byte	0x10
	.zero		1


	//   ....[8]....
        /*5be4*/ 	.word	0x00001550
        /*5be8*/ 	.word	0x00000003
        /*5bec*/ 	.word	0x00000000
        /*5bf0*/ 	.short	0x010a
        /*5bf2*/ 	.byte	0x3f
	.zero		1


	//   ....[9]....
        /*5bf4*/ 	.word	0x00001590
        /*5bf8*/ 	.word	0x00000003
        /*5bfc*/ 	.word	0x00000000
        /*5c00*/ 	.short	0x010a
        /*5c02*/ 	.byte	0x3f
	.zero		1


	//   ....[10]....
        /*5c04*/ 	.word	0x00001790
        /*5c08*/ 	.word	0x00000008
        /*5c0c*/ 	.word	0x00000000
        /*5c10*/ 	.short	0x010a
        /*5c12*/ 	.byte	0x3f
	.zero		1


	//   ....[11]....
        /*5c14*/ 	.word	0x00005fc0
        /*5c18*/ 	.word	0x00000000
        /*5c1c*/ 	.word	0x00000000
        /*5c20*/ 	.short	0x010a
        /*5c22*/ 	.byte	0x3f
	.zero		1


	//   ....[12]....
        /*5c24*/ 	.word	0x00006a30
        /*5c28*/ 	.word	0x00000008
        /*5c2c*/ 	.word	0x00000000
        /*5c30*/ 	.short	0x010a
        /*5c32*/ 	.byte	0x3f
	.zero		1


	//   ....[13]....
        /*5c34*/ 	.word	0x00008c60
        /*5c38*/ 	.word	0x000000ff
        /*5c3c*/ 	.word	0x00000000
        /*5c40*/ 	.short	0x0101
        /*5c42*/ 	.byte	0x07
	.zero		1


	//   ....[14]....
        /*5c44*/ 	.word	0x0000a210
        /*5c48*/ 	.word	0x00000008
        /*5c4c*/ 	.word	0x00000000
        /*5c50*/ 	.short	0x010a
        /*5c52*/ 	.byte	0x3f
	.zero		1


	//   ....[15]....
        /*5c54*/ 	.word	0x0000def0
        /*5c58*/ 	.word	0x000000ff
        /*5c5c*/ 	.word	0x00000000
        /*5c60*/ 	.short	0x0101
        /*5c62*/ 	.byte	0x04
	.zero		1


	//   ....[16]....
        /*5c64*/ 	.word	0x00010900
        /*5c68*/ 	.word	0x000000ff
        /*5c6c*/ 	.word	0x00000000
        /*5c70*/ 	.short	0x0101
        /*5c72*/ 	.byte	0x06
	.zero		1


	//   ....[17]....
        /*5c74*/ 	.word	0x00022a50
        /*5c78*/ 	.word	0x00000014
        /*5c7c*/ 	.word	0x00000018
        /*5c80*/ 	.short	0x010a
        /*5c82*/ 	.byte	0x3f
	.zero		1


	//   ....[18]....
        /*5c84*/ 	.word	0x000236c0
        /*5c88*/ 	.word	0x00000000
        /*5c8c*/ 	.word	0x00000048
        /*5c90*/ 	.short	0x0101
        /*5c92*/ 	.byte	0x3f
	.zero		1


	//   ....[19]....
        /*5c94*/ 	.word	0x00023f40
        /*5c98*/ 	.word	0x00000003
        /*5c9c*/ 	.word	0x00000000
        /*5ca0*/ 	.short	0x010a
        /*5ca2*/ 	.byte	0x3f
	.zero		1


	//   ....[20]....
        /*5ca4*/ 	.word	0x00023ff0
        /*5ca8*/ 	.word	0x00000003
        /*5cac*/ 	.word	0x00000000
        /*5cb0*/ 	.short	0x010a
        /*5cb2*/ 	.byte	0x3f
	.zero		1


	//   ....[21]....
        /*5cb4*/ 	.word	0x00024080
        /*5cb8*/ 	.word	0x00000003
        /*5cbc*/ 	.word	0x00000000
        /*5cc0*/ 	.short	0x010a
        /*5cc2*/ 	.byte	0x3f
	.zero		1


	//   ....[22]....
        /*5cc4*/ 	.word	0x00024150
        /*5cc8*/ 	.word	0x00000003
        /*5ccc*/ 	.word	0x00000000
        /*5cd0*/ 	.short	0x010a
        /*5cd2*/ 	.byte	0x3f
	.zero		1


	//   ....[23]....
        /*5cd4*/ 	.word	0x000241a0
        /*5cd8*/ 	.word	0x00000000
        /*5cdc*/ 	.word	0x00000000
        /*5ce0*/ 	.short	0x010a
        /*5ce2*/ 	.byte	0x3f
	.zero		1


	//   ....[24]....
        /*5ce4*/ 	.word	0x000241f0
        /*5ce8*/ 	.word	0x00000008
        /*5cec*/ 	.word	0x00000000
        /*5cf0*/ 	.short	0x010a
        /*5cf2*/ 	.byte	0x3f
	.zero		1


	//   ....[25]....
        /*5cf4*/ 	.word	0x000242c0
        /*5cf8*/ 	.word	0x00000014
        /*5cfc*/ 	.word	0x00000018
        /*5d00*/ 	.short	0x010a
        /*5d02*/ 	.byte	0x3f
	.zero		1


	//   ....[26]....
        /*5d04*/ 	.word	0x00024390
        /*5d08*/ 	.word	0x00000003
        /*5d0c*/ 	.word	0x00000000
        /*5d10*/ 	.short	0x010a
        /*5d12*/ 	.byte	0x3f
	.zero		1


	//   ....[27]....
        /*5d14*/ 	.word	0x000243e0
        /*5d18*/ 	.word	0x00000003
        /*5d1c*/ 	.word	0x00000000
        /*5d20*/ 	.short	0x010a
        /*5d22*/ 	.byte	0x3f
	.zero		1


	//----- nvinfo : EIATTR_NUM_MBARRIERS
	.align		4
.L_38:
        /*5d24*/ 	.byte	0x03, 0x38
        /*5d26*/ 	.short	0x0008


	//----- nvinfo : EIATTR_EXIT_INSTR_OFFSETS
	.align		4
        /*5d28*/ 	.byte	0x04, 0x1c
        /*5d2a*/ 	.short	(.L_40 - .L_39)


	//   ....[0]....
.L_39:
        /*5d2c*/ 	.word	0x00000700


	//   ....[1]....
        /*5d30*/ 	.word	0x00001070


	//   ....[2]....
        /*5d34*/ 	.word	0x000219a0


	//   ....[3]....
        /*5d38*/ 	.word	0x000220d0


	//   ....[4]....
        /*5d3c*/ 	.word	0x000240d0


	//----- nvinfo : EIATTR_MAX_THREADS
	.align		4
.L_40:
        /*5d40*/ 	.byte	0x04, 0x05
        /*5d42*/ 	.short	(.L_42 - .L_41)
.L_41:
        /*5d44*/ 	.word	0x00000180
        /*5d48*/ 	.word	0x00000001
        /*5d4c*/ 	.word	0x00000001


	//----- nvinfo : EIATTR_CRS_STACK_SIZE
	.align		4
.L_42:
        /*5d50*/ 	.byte	0x04, 0x1e
        /*5d52*/ 	.short	(.L_44 - .L_43)
.L_43:
        /*5d54*/ 	.word	0x00000000


	//----- nvinfo : EIATTR_CBANK_PARAM_SIZE
	.align		4
.L_44:
        /*5d58*/ 	.byte	0x03, 0x19
        /*5d5a*/ 	.short	0x0470


	//----- nvinfo : EIATTR_PARAM_CBANK
	.align		4
        /*5d5c*/ 	.byte	0x04, 0x0a
        /*5d5e*/ 	.short	(.L_46 - .L_45)
	.align		4
.L_45:
        /*5d60*/ 	.word	index@(.nv.constant0._ZN7cutlass13device_kernelINS_4gemm6kernel13GemmUniversalIN4cute5tupleIJiiiiEEENS1_10collective13CollectiveMmaINS1_39MainloopSm90TmaGmmaRmemAWarpSpecializedILi3ENS5_IJNS4_1CILi1EEESB_SB_EEENS1_35KernelTmaWarpSpecializedCooperativeEEENS5_IJNSA_ILi256EEESF_NSA_ILi32EEEEEENS_10tfloat32_tENS5_IJSB_llEEESI_NS5_IJlSB_lEEENS4_8TiledMMAINS4_8MMA_AtomIJNS4_4SM904GMMA30MMA_64x256x8_F32TF32TF32_RS_TNILNSO_7ScaleInE1ELSQ_1EEEEEENS4_6LayoutINS5_IJNSA_ILi2EEESB_SB_EEENS5_IJSB_NSA_ILi0EEESW_EEEEENS5_IJNS4_10UnderscoreESZ_SZ_EEEEENS4_13SM90_TMA_LOADENS4_14ComposedLayoutINS4_7SwizzleILi1ELi4ELi3EEENS4_18smem_ptr_flag_bitsILi32EEENST_INS5_IJNSA_ILi8EEES18_EEENS5_IJSB_S18_EEEEEEENS4_9Copy_AtomIJNS4_39AutoVectorizingCopyWithAssumedAlignmentILi128EEESI_EEENS4_8identityES12_NS13_INS14_ILi3ELi4ELi3EEES17_NST_INS5_IJS18_SG_EEENS5_IJSG_SB_EEEEEEEvS1H_EENS_8epilogue10collective6detail29Sm90TmaWarpSpecializedAdapterINS1P_15DefaultEpilogueISI_SK_SK_NS1O_6thread17LinearCombinationISI_Li1EffLNS1T_9ScaleType4KindE0ELNS_15FloatRoundStyleE2ESI_EENS1_15EpilogueDefaultEEEEEvvEEEEvNT_6ParamsE)
        /*5d64*/ 	.short	0x0210
        /*5d66*/ 	.short	0x0470


	//----- nvinfo : EIATTR_SW_WAR
	.align		4
.L_46:
        /*5d68*/ 	.byte	0x04, 0x36
        /*5d6a*/ 	.short	(.L_48 - .L_47)
.L_47:
        /*5d6c*/ 	.word	0x00000008
.L_48:


//--------------------- .nv.callgraph             --------------------------
	.section	.nv.callgraph,"",@"SHT_CUDA_CALLGRAPH"
	.align	4
	.sectionentsize	8
	.align		4
        /*0000*/ 	.word	0x00000000
	.align		4
        /*0004*/ 	.word	0xffffffff
	.align		4
        /*0008*/ 	.word	index@(_ZN7cutlass13device_kernelINS_4gemm6kernel13GemmUniversalIN4cute5tupleIJiiiiEEENS1_10collective13CollectiveMmaINS1_39MainloopSm90TmaGmmaRmemAWarpSpecializedILi3ENS5_IJNS4_1CILi1EEESB_SB_EEENS1_35KernelTmaWarpSpecializedCooperativeEEENS5_IJNSA_ILi256EEESF_NSA_ILi32EEEEEENS_10tfloat32_tENS5_IJSB_llEEESI_NS5_IJlSB_lEEENS4_8TiledMMAINS4_8MMA_AtomIJNS4_4SM904GMMA30MMA_64x256x8_F32TF32TF32_RS_TNILNSO_7ScaleInE1ELSQ_1EEEEEENS4_6LayoutINS5_IJNSA_ILi2EEESB_SB_EEENS5_IJSB_NSA_ILi0EEESW_EEEEENS5_IJNS4_10UnderscoreESZ_SZ_EEEEENS4_13SM90_TMA_LOADENS4_14ComposedLayoutINS4_7SwizzleILi1ELi4ELi3EEENS4_18smem_ptr_flag_bitsILi32EEENST_INS5_IJNSA_ILi8EEES18_EEENS5_IJSB_S18_EEEEEEENS4_9Copy_AtomIJNS4_39AutoVectorizingCopyWithAssumedAlignmentILi128EEESI_EEENS4_8identityES12_NS13_INS14_ILi3ELi4ELi3EEES17_NST_INS5_IJS18_SG_EEENS5_IJSG_SB_EEEEEEEvS1H_EENS_8epilogue10collective6detail29Sm90TmaWarpSpecializedAdapterINS1P_15DefaultEpilogueISI_SK_SK_NS1O_6thread17LinearCombinationISI_Li1EffLNS1T_9ScaleType4KindE0ELNS_15FloatRoundStyleE2ESI_EENS1_15EpilogueDefaultEEEEEvvEEEEvNT_6ParamsE)
	.align		4
        /*000c*/ 	.word	index@(__assertfail)
	.align		4
        /*0010*/ 	.word	0x00000000
	.align		4
        /*0014*/ 	.word	0xfffffffe
	.align		4
        /*0018*/ 	.word	0x00000000
	.align		4
        /*001c*/ 	.word	0xfffffffd
	.align		4
        /*0020*/ 	.word	0x00000000
	.align		4
        /*0024*/ 	.word	0xfffffffc


//--------------------- .nv.constant4             --------------------------
	.section	.nv.constant4,"a",@progbits
	.align	8
	.align		8
.nv.constant4:
        /*0000*/ 	.dword	__assertfail
	.align		8
        /*0008*/ 	.dword	__unnamed_1
	.align		8
        /*0010*/ 	.dword	__unnamed_2
	.align		8
        /*0018*/ 	.dword	_ZN40_INTERNAL_e2a20917_4_k_cu_13a36fae_291194cuda3std3__45__cpo5beginE
	.align		8
        /*0020*/ 	.dword	_ZN40_INTERNAL_e2a20917_4_k_cu_13a36fae_291194cuda3std3__45__cpo3endE
	.align		8
        /*0028*/ 	.dword	_ZN40_INTERNAL_e2a20917_4_k_cu_13a36fae_291194cuda3std3__45__cpo6cbeginE
	.align		8
        /*0030*/ 	.dword	_ZN40_INTERNAL_e2a20917_4_k_cu_13a36fae_291194cuda3std3__45__cpo4cendE
	.align		8
        /*0038*/ 	.dword	_ZN40_INTERNAL_e2a20917_4_k_cu_13a36fae_291194cuda3std3__442_GLOBAL__N__e2a20917_4_k_cu_13a36fae_291196ignoreE
	.align		8
        /*0040*/ 	.dword	_ZN40_INTERNAL_e2a20917_4_k_cu_13a36fae_291194cuda3std3__419piecewise_constructE
	.align		8
        /*0048*/ 	.dword	_ZN40_INTERNAL_e2a20917_4_k_cu_13a36fae_291194cuda3std3__48in_placeE
	.align		8
        /*0050*/ 	.dword	_ZN40_INTERNAL_e2a20917_4_k_cu_13a36fae_291194cuda3std6ranges3__45__cpo4swapE
	.align		8
        /*0058*/ 	.dword	_ZN40_INTERNAL_e2a20917_4_k_cu_13a36fae_291194cuda3std6ranges3__45__cpo9iter_moveE
	.align		8
        /*0060*/ 	.dword	_ZN40_INTERNAL_e2a20917_4_k_cu_13a36fae_291194cute7productE
	.align		8
        /*0068*/ 	.dword	_ZN40_INTERNAL_e2a20917_4_k_cu_13a36fae_291194cute1_E
	.align		8
        /*0070*/ 	.dword	$str$24
	.align		8
        /*0078*/ 	.dword	$str$25


//--------------------- .text._ZN7cutlass13device_kernelINS_4gemm6kernel13GemmUniversalIN4cute5tupleIJiiiiEEENS1_10collective13CollectiveMmaINS1_39MainloopSm90TmaGmmaRmemAWarpSpecializedILi3ENS5_IJNS4_1CILi1EEESB_SB_EEENS1_35KernelTmaWarpSpecializedCooperativeEEENS5_IJNSA_ILi256EEESF_NSA_ILi32EEEEEENS_10tfloat32_tENS5_IJSB_llEEESI_NS5_IJlSB_lEEENS4_8TiledMMAINS4_8MMA_AtomIJNS4_4SM904GMMA30MMA_64x256x8_F32TF32TF32_RS_TNILNSO_7ScaleInE1ELSQ_1EEEEEENS4_6LayoutINS5_IJNSA_ILi2EEESB_SB_EEENS5_IJSB_NSA_ILi0EEESW_EEEEENS5_IJNS4_10UnderscoreESZ_SZ_EEEEENS4_13SM90_TMA_LOADENS4_14ComposedLayoutINS4_7SwizzleILi1ELi4ELi3EEENS4_18smem_ptr_flag_bitsILi32EEENST_INS5_IJNSA_ILi8EEES18_EEENS5_IJSB_S18_EEEEEEENS4_9Copy_AtomIJNS4_39AutoVectorizingCopyWithAssumedAlignmentILi128EEESI_EEENS4_8identityES12_NS13_INS14_ILi3ELi4ELi3EEES17_NST_INS5_IJS18_SG_EEENS5_IJSG_SB_EEEEEEEvS1H_EENS_8epilogue10collective6detail29Sm90TmaWarpSpecializedAdapterINS1P_15DefaultEpilogueISI_SK_SK_NS1O_6thread17LinearCombinationISI_Li1EffLNS1T_9ScaleType4KindE0ELNS_15FloatRoundStyleE2ESI_EENS1_15EpilogueDefaultEEEEEvvEEEEvNT_6ParamsE --------------------------
	.section	.text._ZN7cutlass13device_kernelINS_4gemm6kernel13GemmUniversalIN4cute5tupleIJiiiiEEENS1_10collective13CollectiveMmaINS1_39MainloopSm90TmaGmmaRmemAWarpSpecializedILi3ENS5_IJNS4_1CILi1EEESB_SB_EEENS1_35KernelTmaWarpSpecializedCooperativeEEENS5_IJNSA_ILi256EEESF_NSA_ILi32EEEEEENS_10tfloat32_tENS5_IJSB_llEEESI_NS5_IJlSB_lEEENS4_8TiledMMAINS4_8MMA_AtomIJNS4_4SM904GMMA30MMA_64x256x8_F32TF32TF32_RS_TNILNSO_7ScaleInE1ELSQ_1EEEEEENS4_6LayoutINS5_IJNSA_ILi2EEESB_SB_EEENS5_IJSB_NSA_ILi0EEESW_EEEEENS5_IJNS4_10UnderscoreESZ_SZ_EEEEENS4_13SM90_TMA_LOADENS4_14ComposedLayoutINS4_7SwizzleILi1ELi4ELi3EEENS4_18smem_ptr_flag_bitsILi32EEENST_INS5_IJNSA_ILi8EEES18_EEENS5_IJSB_S18_EEEEEEENS4_9Copy_AtomIJNS4_39AutoVectorizingCopyWithAssumedAlignmentILi128EEESI_EEENS4_8identityES12_NS13_INS14_ILi3ELi4ELi3EEES17_NST_INS5_IJS18_SG_EEENS5_IJSG_SB_EEEEEEEvS1H_EENS_8epilogue10collective6detail29Sm90TmaWarpSpecializedAdapterINS1P_15DefaultEpilogueISI_SK_SK_NS1O_6thread17LinearCombinationISI_Li1EffLNS1T_9ScaleType4KindE0ELNS_15FloatRoundStyleE2ESI_EENS1_15EpilogueDefaultEEEEEvvEEEEvNT_6ParamsE,"ax",@progbits
	.align	128
.text._ZN7cutlass13device_kernelINS_4gemm6kernel13GemmUniversalIN4cute5tupleIJiiiiEEENS1_10collective13CollectiveMmaINS1_39MainloopSm90TmaGmmaRmemAWarpSpecializedILi3ENS5_IJNS4_1CILi1EEESB_SB_EEENS1_35KernelTmaWarpSpecializedCooperativeEEENS5_IJNSA_ILi256EEESF_NSA_ILi32EEEEEENS_10tfloat32_tENS5_IJSB_llEEESI_NS5_IJlSB_lEEENS4_8TiledMMAINS4_8MMA_AtomIJNS4_4SM904GMMA30MMA_64x256x8_F32TF32TF32_RS_TNILNSO_7ScaleInE1ELSQ_1EEEEEENS4_6LayoutINS5_IJNSA_ILi2EEESB_SB_EEENS5_IJSB_NSA_ILi0EEESW_EEEEENS5_IJNS4_10UnderscoreESZ_SZ_EEEEENS4_13SM90_TMA_LOADENS4_14ComposedLayoutINS4_7SwizzleILi1ELi4ELi3EEENS4_18smem_ptr_flag_bitsILi32EEENST_INS5_IJNSA_ILi8EEES18_EEENS5_IJSB_S18_EEEEEEENS4_9Copy_AtomIJNS4_39AutoVectorizingCopyWithAssumedAlignmentILi128EEESI_EEENS4_8identityES12_NS13_INS14_ILi3ELi4ELi3EEES17_NST_INS5_IJS18_SG_EEENS5_IJSG_SB_EEEEEEEvS1H_EENS_8epilogue10collective6detail29Sm90TmaWarpSpecializedAdapterINS1P_15DefaultEpilogueISI_SK_SK_NS1O_6thread17LinearCombinationISI_Li1EffLNS1T_9ScaleType4KindE0ELNS_15FloatRoundStyleE2ESI_EENS1_15EpilogueDefaultEEEEEvvEEEEvNT_6ParamsE:
        .type           _ZN7cutlass13device_kernelINS_4gemm6kernel13GemmUniversalIN4cute5tupleIJiiiiEEENS1_10collective13CollectiveMmaINS1_39MainloopSm90TmaGmmaRmemAWarpSpecializedILi3ENS5_IJNS4_1CILi1EEESB_SB_EEENS1_35KernelTmaWarpSpecializedCooperativeEEENS5_IJNSA_ILi256EEESF_NSA_ILi32EEEEEENS_10tfloat32_tENS5_IJSB_llEEESI_NS5_IJlSB_lEEENS4_8TiledMMAINS4_8MMA_AtomIJNS4_4SM904GMMA30MMA_64x256x8_F32TF32TF32_RS_TNILNSO_7ScaleInE1ELSQ_1EEEEEENS4_6LayoutINS5_IJNSA_ILi2EEESB_SB_EEENS5_IJSB_NSA_ILi0EEESW_EEEEENS5_IJNS4_10UnderscoreESZ_SZ_EEEEENS4_13SM90_TMA_LOADENS4_14ComposedLayoutINS4_7SwizzleILi1ELi4ELi3EEENS4_18smem_ptr_flag_bitsILi32EEENST_INS5_IJNSA_ILi8EEES18_EEENS5_IJSB_S18_EEEEEEENS4_9Copy_AtomIJNS4_39AutoVectorizingCopyWithAssumedAlignmentILi128EEESI_EEENS4_8identityES12_NS13_INS14_ILi3ELi4ELi3EEES17_NST_INS5_IJS18_SG_EEENS5_IJSG_SB_EEEEEEEvS1H_EENS_8epilogue10collective6detail29Sm90TmaWarpSpecializedAdapterINS1P_15DefaultEpilogueISI_SK_SK_NS1O_6thread17LinearCombinationISI_Li1EffLNS1T_9ScaleType4KindE0ELNS_15FloatRoundStyleE2ESI_EENS1_15EpilogueDefaultEEEEEvvEEEEvNT_6ParamsE,@function
        .size           _ZN7cutlass13device_kernelINS_4gemm6kernel13GemmUniversalIN4cute5tupleIJiiiiEEENS1_10collective13CollectiveMmaINS1_39MainloopSm90TmaGmmaRmemAWarpSpecializedILi3ENS5_IJNS4_1CILi1EEESB_SB_EEENS1_35KernelTmaWarpSpecializedCooperativeEEENS5_IJNSA_ILi256EEESF_NSA_ILi32EEEEEENS_10tfloat32_tENS5_IJSB_llEEESI_NS5_IJlSB_lEEENS4_8TiledMMAINS4_8MMA_AtomIJNS4_4SM904GMMA30MMA_64x256x8_F32TF32TF32_RS_TNILNSO_7ScaleInE1ELSQ_1EEEEEENS4_6LayoutINS5_IJNSA_ILi2EEESB_SB_EEENS5_IJSB_NSA_ILi0EEESW_EEEEENS5_IJNS4_10UnderscoreESZ_SZ_EEEEENS4_13SM90_TMA_LOADENS4_14ComposedLayoutINS4_7SwizzleILi1ELi4ELi3EEENS4_18smem_ptr_flag_bitsILi32EEENST_INS5_IJNSA_ILi8EEES18_EEENS5_IJSB_S18_EEEEEEENS4_9Copy_AtomIJNS4_39AutoVectorizingCopyWithAssumedAlignmentILi128EEESI_EEENS4_8identityES12_NS13_INS14_ILi3ELi4ELi3EEES17_NST_INS5_IJS18_SG_EEENS5_IJSG_SB_EEEEEEEvS1H_EENS_8epilogue10collective6detail29Sm90TmaWarpSpecializedAdapterINS1P_15DefaultEpilogueISI_SK_SK_NS1O_6thread17LinearCombinationISI_Li1EffLNS1T_9ScaleType4KindE0ELNS_15FloatRoundStyleE2ESI_EENS1_15EpilogueDefaultEEEEEvvEEEEvNT_6ParamsE,(.L_x_589 - _ZN7cutlass13device_kernelINS_4gemm6kernel13GemmUniversalIN4cute5tupleIJiiiiEEENS1_10collective13CollectiveMmaINS1_39MainloopSm90TmaGmmaRmemAWarpSpecializedILi3ENS5_IJNS4_1CILi1EEESB_SB_EEENS1_35KernelTmaWarpSpecializedCooperativeEEENS5_IJNSA_ILi256EEESF_NSA_ILi32EEEEEENS_10tfloat32_tENS5_IJSB_llEEESI_NS5_IJlSB_lEEENS4_8TiledMMAINS4_8MMA_AtomIJNS4_4SM904GMMA30MMA_64x256x8_F32TF32TF32_RS_TNILNSO_7ScaleInE1ELSQ_1EEEEEENS4_6LayoutINS5_IJNSA_ILi2EEESB_SB_EEENS5_IJSB_NSA_ILi0EEESW_EEEEENS5_IJNS4_10UnderscoreESZ_SZ_EEEEENS4_13SM90_TMA_LOADENS4_14ComposedLayoutINS4_7SwizzleILi1ELi4ELi3EEENS4_18smem_ptr_flag_bitsILi32EEENST_INS5_IJNSA_ILi8EEES18_EEENS5_IJSB_S18_EEEEEEENS4_9Copy_AtomIJNS4_39AutoVectorizingCopyWithAssumedAlignmentILi128EEESI_EEENS4_8identityES12_NS13_INS14_ILi3ELi4ELi3EEES17_NST_INS5_IJS18_SG_EEENS5_IJSG_SB_EEEEEEEvS1H_EENS_8epilogue10collective6detail29Sm90TmaWarpSpecializedAdapterINS1P_15DefaultEpilogueISI_SK_SK_NS1O_6thread17LinearCombinationISI_Li1EffLNS1T_9ScaleType4KindE0ELNS_15FloatRoundStyleE2ESI_EENS1_15EpilogueDefaultEEEEEvvEEEEvNT_6ParamsE)
        .other          _ZN7cutlass13device_kernelINS_4gemm6kernel13GemmUniversalIN4cute5tupleIJiiiiEEENS1_10collective13CollectiveMmaINS1_39MainloopSm90TmaGmmaRmemAWarpSpecializedILi3ENS5_IJNS4_1CILi1EEESB_SB_EEENS1_35KernelTmaWarpSpecializedCooperativeEEENS5_IJNSA_ILi256EEESF_NSA_ILi32EEEEEENS_10tfloat32_tENS5_IJSB_llEEESI_NS5_IJlSB_lEEENS4_8TiledMMAINS4_8MMA_AtomIJNS4_4SM904GMMA30MMA_64x256x8_F32TF32TF32_RS_TNILNSO_7ScaleInE1ELSQ_1EEEEEENS4_6LayoutINS5_IJNSA_ILi2EEESB_SB_EEENS5_IJSB_NSA_ILi0EEESW_EEEEENS5_IJNS4_10UnderscoreESZ_SZ_EEEEENS4_13SM90_TMA_LOADENS4_14ComposedLayoutINS4_7SwizzleILi1ELi4ELi3EEENS4_18smem_ptr_flag_bitsILi32EEENST_INS5_IJNSA_ILi8EEES18_EEENS5_IJSB_S18_EEEEEEENS4_9Copy_AtomIJNS4_39AutoVectorizingCopyWithAssumedAlignmentILi128EEESI_EEENS4_8identityES12_NS13_INS14_ILi3ELi4ELi3EEES17_NST_INS5_IJS18_SG_EEENS5_IJSG_SB_EEEEEEEvS1H_EENS_8epilogue10collective6detail29Sm90TmaWarpSpecializedAdapterINS1P_15DefaultEpilogueISI_SK_SK_NS1O_6thread17LinearCombinationISI_Li1EffLNS1T_9ScaleType4KindE0ELNS_15FloatRoundStyleE2ESI_EENS1_15EpilogueDefaultEEEEEvvEEEEvNT_6ParamsE,@"STO_CUDA_ENTRY STV_DEFAULT"
_ZN7cutlass13device_kernelINS_4gemm6kernel13GemmUniversalIN4cute5tupleIJiiiiEEENS1_10collective13CollectiveMmaINS1_39MainloopSm90TmaGmmaRmemAWarpSpecializedILi3ENS5_IJNS4_1CILi1EEESB_SB_EEENS1_35KernelTmaWarpSpecializedCooperativeEEENS5_IJNSA_ILi256EEESF_NSA_ILi32EEEEEENS_10tfloat32_tENS5_IJSB_llEEESI_NS5_IJlSB_lEEENS4_8TiledMMAINS4_8MMA_AtomIJNS4_4SM904GMMA30MMA_64x256x8_F32TF32TF32_RS_TNILNSO_7ScaleInE1ELSQ_1EEEEEENS4_6LayoutINS5_IJNSA_ILi2EEESB_SB_EEENS5_IJSB_NSA_ILi0EEESW_EEEEENS5_IJNS4_10UnderscoreESZ_SZ_EEEEENS4_13SM90_TMA_LOADENS4_14ComposedLayoutINS4_7SwizzleILi1ELi4ELi3EEENS4_18smem_ptr_flag_bitsILi32EEENST_INS5_IJNSA_ILi8EEES18_EEENS5_IJSB_S18_EEEEEEENS4_9Copy_AtomIJNS4_39AutoVectorizingCopyWithAssumedAlignmentILi128EEESI_EEENS4_8identityES12_NS13_INS14_ILi3ELi4ELi3EEES17_NST_INS5_IJS18_SG_EEENS5_IJSG_SB_EEEEEEEvS1H_EENS_8epilogue10collective6detail29Sm90TmaWarpSpecializedAdapterINS1P_15DefaultEpilogueISI_SK_SK_NS1O_6thread17LinearCombinationISI_Li1EffLNS1T_9ScaleType4KindE0ELNS_15FloatRoundStyleE2ESI_EENS1_15EpilogueDefaultEEEEEvvEEEEvNT_6ParamsE:
[----:B------:R-:W0:Y:S02]  /*0000*/  LDC R1, c[0x0][0x28] ;  /* 0x00000a00ff017b82 */ /* 0x000e240000000800 */
[----:B0-----:R-:W-:Y:S01]  /*0010*/  VIADD R1, R1, 0xfffff7e8 ;  /* 0xfffff7e801017836 */ /* 0x001fe20000000000 */
[----:B------:R-:W0:Y:S01]  /*0020*/  S2R R2, SR_TID.X ;  /* 0x0000000000027919 */ /* 0x000e220000002100 */
[----:B------:R-:W-:Y:S01]  /*0030*/  ELECT P0, URZ, PT ;  /* 0x00000000003f782f */ /* 0x000fe20003800000 */
[----:B------:R-:W-:Y:S01]  /*0040*/  BSSY B0, `(.L_x_0) ;  /* 0x0000015000007945 */ /* 0x000fe20003800000 */
[--C-:B0-----:R-:W-:Y:S02]  /*0050*/  SHF.R.U32.HI R0, RZ, 0x5, R2.reuse ;  /* 0x00000005ff007819 */ /* 0x101fe40000011602 */
[----:B------:R-:W-:-:S03]  /*0060*/  SHF.R.U32.HI R2, RZ, 0x7, R2 ;  /* 0x00000007ff027819 */ /* 0x000fc60000011602 */
[----:B------:R-:W0:Y:S04]  /*0070*/  SHFL.IDX PT, R3, R0, RZ, 0x1f ;  /* 0x00001fff00037589 */ /* 0x000e2800000e0000 */
[----:B------:R-:W1:Y:S01]  /*0080*/  SHFL.IDX PT, R2, R2, RZ, 0x1f ;  /* 0x00001fff02027589 */ /* 0x000e6200000e0000 */
[----:B0-----:R-:W-:Y:S02]  /*0090*/  R2UR UR10, R3 ;  /* 0x00000000030a72ca */ /* 0x001fe400000e0000 */
[----:B-1----:R-:W-:-:S11]  /*00a0*/  R2UR UR5, R2 ;  /* 0x00000000020572ca */ /* 0x002fd600000e0000 */
[----:B------:R-:W-:Y:S02]  /*00b0*/  USHF.R.S32.HI UR4, URZ, 0x1f, UR10 ;  /* 0x0000001f3f047899 */ /* 0x000fe4000801140a */
[----:B------:R-:W-:Y:S02]  /*00c0*/  ISETP.NE.OR P0, PT, RZ, UR10, !P0 ;  /* 0x0000000aff007c0c */ /* 0x000fe4000c705670 */
[----:B------:R-:W-:-:S04]  /*00d0*/  ULEA.HI UR4, UR4, UR10, URZ, 0x2 ;  /* 0x0000000a04047291 */ /* 0x000fc8000f8f103f */
[----:B------:R-:W-:-:S04]  /*00e0*/  ULOP3.LUT UR4, UR4, 0xfffffffc, URZ, 0xc0, !UPT ;  /* 0xfffffffc04047892 */ /* 0x000fc8000f8ec03f */
[----:B------:R-:W-:-:S03]  /*00f0*/  UIADD3 UR10, UR10, -UR4, URZ ;  /* 0x800000040a0a7290 */ /* 0x000fc6000fffe03f */
[----:B------:R-:W-:Y:S09]  /*0100*/  @P0 BRA `(.L_x_1) ;  /* 0x0000000000200947 */ /* 0x000ff20003800000 */
[----:B------:R-:W-:Y:S02]  /*0110*/  ULDC.64 UR6, c[0x0][0x198] ;  /* 0x0000660000067ab9 */ /* 0x000fe40000000a00 */
[----:B------:R-:W-:Y:S02]  /*0120*/  UIADD3 UR8, UP0, UR6, 0xf0, URZ ;  /* 0x000000f006087890 */ /* 0x000fe4000ff1e03f */
[----:B------:R-:W-:Y:S02]  /*0130*/  UIADD3 UR6, UP1, UR6, 0x1f0, URZ ;  /* 0x000001f006067890 */ /* 0x000fe4000ff3e03f */
[----:B------:R-:W-:Y:S02]  /*0140*/  UIADD3.X UR9, URZ, UR7, URZ, UP0, !UPT ;  /* 0x000000073f097290 */ /* 0x000fe400087fe43f */
[----:B------:R-:W-:-:S07]  /*0150*/  UIADD3.X UR7, URZ, UR7, URZ, UP1, !UPT ;  /* 0x000000073f077290 */ /* 0x000fce0008ffe43f */
[----:B------:R0:W-:Y:S02]  /*0160*/  UTMACCTL.PF [UR8] ;  /* 0x00000000080079b9 */ /* 0x0001e40008040000 */
[----:B------:R0:W-:Y:S02]  /*0170*/  UTMACCTL.PF [UR6] ;  /* 0x00000000060079b9 */ /* 0x0001e40008040000 */
[----:B0-----:R-:W-:Y:S01]  /*0180*/  NOP ;  /* 0x0000000000007918 */ /* 0x001fe20000000000 */
.L_x_1:
[----:B------:R-:W-:Y:S05]  /*0190*/  BSYNC B0 ;  /* 0x0000000000007941 */ /* 0x000fea0003800000 */
.L_x_0:
[----:B------:R-:W0:Y:S01]  /*01a0*/  SHFL.IDX PT, R2, R0, RZ, 0x1f ;  /* 0x00001fff00027589 */ /* 0x000e2200000e0000 */
[----:B------:R-:W-:Y:S01]  /*01b0*/  UISETP.NE.AND UP0, UPT, UR10, 0x3, UPT ;  /* 0x000000030a00788c */ /* 0x000fe2000bf05270 */
[----:B------:R-:W-:Y:S01]  /*01c0*/  ISETP.NE.AND P1, PT, RZ, UR5, PT ;  /* 0x00000005ff007c0c */ /* 0x000fe2000bf25270 */
[----:B------:R-:W-:Y:S02]  /*01d0*/  UIADD3 UR18, UR5, -0x1, URZ ;  /* 0xffffffff05127890 */ /* 0x000fe4000fffe03f */
[----:B------:R-:W-:Y:S02]  /*01e0*/  UISETP.EQ.OR UP0, UPT, UR10, URZ, !UP0 ;  /* 0x0000003f0a00728c */ /* 0x000fe4000c702670 */
[----:B------:R-:W-:Y:S02]  /*01f0*/  UISETP.GE.U32.AND UP1, UPT, UR18, 0x2, UPT ;  /* 0x000000021200788c */ /* 0x000fe4000bf26070 */
[----:B------:R-:W-:-:S04]  /*0200*/  UISETP.EQ.AND UP0, UPT, UR5, URZ, UP0 ;  /* 0x0000003f0500728c */ /* 0x000fc80008702270 */
[----:B------:R-:W-:-:S04]  /*0210*/  USEL UR54, URZ, 0x1, !UP0 ;  /* 0x000000013f367887 */ /* 0x000fc8000c000000 */
[----:B------:R-:W-:Y:S01]  /*0220*/  USEL UR54, UR54, 0x2, UP1 ;  /* 0x0000000236367887 */ /* 0x000fe20008800000 */
[----:B0-----:R-:W-:-:S13]  /*0230*/  ISETP.NE.AND P0, PT, R2, RZ, PT ;  /* 0x000000ff0200720c */ /* 0x001fda0003f05270 */
[----:B------:R-:W-:Y:S05]  /*0240*/  @P0 BRA `(.L_x_2) ;  /* 0x0000000000500947 */ /* 0x000fea0003800000 */
[----:B------:R-:W0:Y:S01]  /*0250*/  S2UR UR8, SR_CgaCtaId ;  /* 0x00000000000879c3 */ /* 0x000e220000008800 */
[----:B------:R-:W-:Y:S01]  /*0260*/  UMOV UR4, 0x400 ;  /* 0x0000040000047882 */ /* 0x000fe20000000000 */
[----:B------:R-:W-:Y:S01]  /*0270*/  UMOV UR5, 0x1 ;  /* 0x0000000100057882 */ /* 0x000fe20000000000 */
[----:B------:R-:W-:Y:S01]  /*0280*/  UMOV UR6, 0x100 ;  /* 0x0000010000067882 */ /* 0x000fe20000000000 */
[----:B------:R-:W-:Y:S01]  /*0290*/  ELECT P0, URZ, PT ;  /* 0x00000000003f782f */ /* 0x000fe20003800000 */
[----:B------:R-:W-:-:S04]  /*02a0*/  UIADD3 UR6, -UR6, 0x100000, URZ ;  /* 0x0010000006067890 */ /* 0x000fc8000fffe13f */
[----:B------:R-:W-:Y:S02]  /*02b0*/  USHF.L.U32 UR7, UR6, 0xb, URZ ;  /* 0x0000000b06077899 */ /* 0x000fe4000800063f */
[----:B------:R-:W-:Y:S02]  /*02c0*/  USHF.L.U32 UR6, UR6, 0x1, URZ ;  /* 0x0000000106067899 */ /* 0x000fe4000800063f */
[----:B0-----:R-:W-:Y:S02]  /*02d0*/  ULEA UR8, UR8, UR4, 0x18 ;  /* 0x0000000408087291 */ /* 0x001fe4000f8ec03f */
[----:B------:R-:W-:-:S04]  /*02e0*/  UIADD3 UR4, -UR5, 0x100000, URZ ;  /* 0x0010000005047890 */ /* 0x000fc8000fffe13f */
[----:B------:R-:W-:Y:S02]  /*02f0*/  USHF.L.U32 UR5, UR4, 0xb, URZ ;  /* 0x0000000b04057899 */ /* 0x000fe4000800063f */
[----:B------:R-:W-:Y:S01]  /*0300*/  USHF.L.U32 UR4, UR4, 0x1, URZ ;  /* 0x0000000104047899 */ /* 0x000fe2000800063f */
[----:B------:R-:W0:Y:S11]  /*0310*/  FENCE.VIEW.ASYNC.S ;  /* 0x00000000000073c6 */ /* 0x000e360000000000 */
[----:B0-----:R0:W1:Y:S01]  /*0320*/  SYNCS.EXCH.64 URZ, [UR8], UR4 ;  /* 0x00000004083f75b2 */ /* 0x0010620008000100 */
[----:B------:R0:W2:Y:S01]  /*0330*/  SYNCS.EXCH.64 URZ, [UR8+0x18], UR6 ;  /* 0x00001806083f75b2 */ /* 0x0000a20008000100 */
[----:B------:R0:W3:Y:S01]  /*0340*/  SYNCS.EXCH.64 URZ, [UR8+0x8], UR4 ;  /* 0x00000804083f75b2 */ /* 0x0000e20008000100 */
[----:B------:R0:W4:Y:S01]  /*0350*/  SYNCS.EXCH.64 URZ, [UR8+0x20], UR6 ;  /* 0x00002006083f75b2 */ /* 0x0001220008000100 */
[----:B------:R0:W0:Y:S01]  /*0360*/  SYNCS.EXCH.64 URZ, [UR8+0x10], UR4 ;  /* 0x00001004083f75b2 */ /* 0x0000220008000100 */
[----:B------:R0:W0:Y:S01]  /*0370*/  SYNCS.EXCH.64 URZ, [UR8+0x28], UR6 ;  /* 0x00002806083f75b2 */ /* 0x0000220008000100 */
[----:B------:R-:W-:Y:S01]  /*0380*/  NOP ;  /* 0x0000000000007918 */ /* 0x000fe20000000000 */
.L_x_2:
[----:B------:R-:W5:Y:S01]  /*0390*/  SHFL.IDX PT, R0, R0, RZ, 0x1f ;  /* 0x00001fff00007589 */ /* 0x000f6200000e0000 */
[----:B------:R-:W-:Y:S01]  /*03a0*/  ELECT P0, URZ, PT ;  /* 0x00000000003f782f */ /* 0x000fe20003800000 */
[----:B------:R-:W1:Y:S01]  /*03b0*/  S2UR UR17, SR_CTAID.Y ;  /* 0x00000000001179c3 */ /* 0x000e620000002600 */
[----:B0-----:R-:W-:Y:S01]  /*03c0*/  ULDC UR5, c[0x0][0x65c] ;  /* 0x0001970000057ab9 */ /* 0x001fe20000000800 */
[----:B------:R-:W-:Y:S01]  /*03d0*/  UMOV UR12, 0x20 ;  /* 0x00000020000c7882 */ /* 0x000fe20000000000 */
[----:B------:R-:W-:Y:S01]  /*03e0*/  UISETP.NE.AND UP2, UPT, UR5, 0x1, UPT ;  /* 0x000000010500788c */ /* 0x000fe2000bf45270 */
[----:B------:R-:W-:Y:S01]  /*03f0*/  NOP ;  /* 0x0000000000007918 */ /* 0x000fe20000000000 */
[----:B------:R-:W-:Y:S02]  /*0400*/  NOP ;  /* 0x0000000000007918 */ /* 0x000fe40000000000 */
[----:B------:R-:W-:Y:S01]  /*0410*/  UP2UR UR55, UPR, URZ, 0x4 ;  /* 0x000000043f377883 */ /* 0x000fe20008000000 */
[----:B------:R-:W0:Y:S01]  /*0420*/  S2UR UR4, SR_CTAID.X ;  /* 0x00000000000479c3 */ /* 0x000e220000002500 */
[----:B------:R-:W-:-:S02]  /*0430*/  PLOP3.LUT P2, PT, PT, PT, UP2, 0x80, 0x0 ;  /* 0x000000000000781c */ /* 0x000fc40003f4f028 */
[----:B------:R-:W-:Y:S02]  /*0440*/  PLOP3.LUT P4, PT, PT, PT, UP2, 0x80, 0x0 ;  /* 0x000000000000781c */ /* 0x000fe40003f8f028 */
[----:B------:R-:W-:Y:S01]  /*0450*/  PLOP3.LUT P3, PT, PT, PT, UP2, 0x80, 0x0 ;  /* 0x000000000000781c */ /* 0x000fe20003f6f028 */
[----:B------:R-:W-:Y:S01]  /*0460*/  @UP2 ULDC UR14, c[0x0][0x10] ;  /* 0x00000400000e2ab9 */ /* 0x000fe20000000800 */
[----:B------:R-:W-:Y:S01]  /*0470*/  @UP2 UMOV UR9, URZ ;  /* 0x0000003f00092c82 */ /* 0x000fe20008000000 */
[----:B------:R-:W-:Y:S01]  /*0480*/  @!UP2 ULDC UR11, c[0x0][0xc] ;  /* 0x00000300000baab9 */ /* 0x000fe20000000800 */
[----:B-----5:R-:W-:Y:S01]  /*0490*/  ISETP.NE.OR P0, PT, R0, RZ, !P0 ;  /* 0x000000ff0000720c */ /* 0x020fe20004705670 */
[----:B-1----:R-:W-:Y:S02]  /*04a0*/  @UP2 UMOV UR7, UR17 ;  /* 0x0000001100072c82 */ /* 0x002fe40008000000 */
[----:B------:R-:W-:Y:S01]  /*04b0*/  @UP2 UMOV UR8, UR7 ;  /* 0x0000000700082c82 */ /* 0x000fe20008000000 */
[----:B------:R-:W-:Y:S01]  /*04c0*/  @!UP2 UMOV UR7, UR17 ;  /* 0x000000110007ac82 */ /* 0x000fe20008000000 */
[----:B0-----:R-:W-:-:S08]  /*04d0*/  @UP2 UIMAD.WIDE.U32 UR14, UR4, UR14, UR8 ;  /* 0x0000000e040e22a5 */ /* 0x001fd0000f8e0008 */
[----:B------:R-:W-:Y:S01]  /*04e0*/  VOTEU.ALL UP0, P0 ;  /* 0x00000000003f7886 */ /* 0x000fe20000000000 */
[----:B------:R-:W-:Y:S01]  /*04f0*/  VOTEU.ALL UP1, P0 ;  /* 0x00000000003f7886 */ /* 0x000fe20000020000 */
[----:B------:R-:W-:-:S03]  /*0500*/  IMAD.U32 R2, RZ, RZ, UR14 ;  /* 0x0000000eff027e24 */ /* 0x000fc6000f8e00ff */
[----:B------:R-:W0:Y:S01]  /*0510*/  @!UP0 S2UR UR6, SR_CgaCtaId ;  /* 0x00000000000689c3 */ /* 0x000e220000008800 */
[----:B------:R-:W-:Y:S01]  /*0520*/  @!UP0 UMOV UR5, 0x400 ;  /* 0x0000040000058882 */ /* 0x000fe20000000000 */
[----:B------:R-:W-:-:S04]  /*0530*/  @!UP0 UIADD3 UR12, -UR12, 0x100000, URZ ;  /* 0x001000000c0c8890 */ /* 0x000fc8000fffe13f */
[----:B------:R-:W-:Y:S02]  /*0540*/  @!UP0 USHF.L.U32 UR13, UR12, 0xb, URZ ;  /* 0x0000000b0c0d8899 */ /* 0x000fe4000800063f */
[----:B------:R-:W-:Y:S01]  /*0550*/  @!UP0 USHF.L.U32 UR12, UR12, 0x1, URZ ;  /* 0x000000010c0c8899 */ /* 0x000fe2000800063f */
[----:B------:R-:W-:Y:S01]  /*0560*/  IMAD.U32 R3, RZ, RZ, UR15 ;  /* 0x0000000fff037e24 */ /* 0x000fe2000f8e00ff */
[----:B0-----:R-:W-:Y:S01]  /*0570*/  @!UP0 ULEA UR16, UR6, UR5, 0x18 ;  /* 0x0000000506108291 */ /* 0x001fe2000f8ec03f */
[----:B------:R-:W-:Y:S01]  /*0580*/  VOTEU.ALL UP0, P0 ;  /* 0x00000000003f7886 */ /* 0x000fe20000000000 */
[----:B------:R-:W-:Y:S01]  /*0590*/  PLOP3.LUT P0, PT, PT, PT, UP2, 0x80, 0x0 ;  /* 0x000000000000781c */ /* 0x000fe20003f0f028 */
[----:B------:R-:W-:Y:S01]  /*05a0*/  UMOV UR5, URZ ;  /* 0x0000003f00057c82 */ /* 0x000fe20008000000 */
[----:B------:R-:W-:Y:S01]  /*05b0*/  @UP2 UMOV UR6, URZ ;  /* 0x0000003f00062c82 */ /* 0x000fe20008000000 */
[----:B------:R-:W-:Y:S02]  /*05c0*/  @!UP2 UIMAD.WIDE.U32 UR8, UR11, UR7, UR4 ;  /* 0x000000070b08a2a5 */ /* 0x000fe4000f8e0004 */
[----:B------:R-:W-:-:S04]  /*05d0*/  @UP2 UIADD3 UR6, UR15, UR6, URZ ;  /* 0x000000060f062290 */ /* 0x000fc8000fffe03f */
[----:B------:R-:W-:Y:S01]  /*05e0*/  IMAD.U32 R5, RZ, RZ, UR9 ;  /* 0x00000009ff057e24 */ /* 0x000fe2000f8e00ff */
[----:B------:R-:W0:Y:S02]  /*05f0*/  FENCE.VIEW.ASYNC.S ;  /* 0x00000000000073c6 */ /* 0x000e240000000000 */
[----:B0-----:R0:W2:Y:S01]  /*0600*/  @!UP0 SYNCS.EXCH.64 URZ, [UR16+0x40], UR12 ;  /* 0x0000400c103f85b2 */ /* 0x0010a20008000100 */
[----:B------:R-:W-:Y:S01]  /*0610*/  @P2 MOV R6, UR6 ;  /* 0x0000000600062c02 */ /* 0x000fe20008000f00 */
[----:B------:R-:W-:Y:S02]  /*0620*/  IMAD.U32 R3, RZ, RZ, UR9 ;  /* 0x00000009ff037e24 */ /* 0x000fe4000f8e00ff */
[----:B------:R-:W-:Y:S02]  /*0630*/  @P0 IMAD.MOV.U32 R7, RZ, RZ, R2 ;  /* 0x000000ffff070224 */ /* 0x000fe400078e0002 */
[----:B------:R-:W-:Y:S02]  /*0640*/  IMAD.U32 R2, RZ, RZ, UR8 ;  /* 0x00000008ff027e24 */ /* 0x000fe4000f8e00ff */
[----:B------:R-:W-:-:S02]  /*0650*/  @!P4 IMAD.MOV.U32 R6, RZ, RZ, R5 ;  /* 0x000000ffff06c224 */ /* 0x000fc400078e0005 */
[----:B------:R-:W-:Y:S01]  /*0660*/  IMAD.U32 R4, RZ, RZ, UR8 ;  /* 0x00000008ff047e24 */ /* 0x000fe2000f8e00ff */
[----:B------:R-:W-:Y:S02]  /*0670*/  @!P3 MOV R7, R2 ;  /* 0x000000020007b202 */ /* 0x000fe40000000f00 */
[----:B------:R0:W-:Y:S01]  /*0680*/  STL [R1+0x200], R6 ;  /* 0x0002000601007387 */ /* 0x0001e20000100800 */
[----:B------:R0:W2:Y:S03]  /*0690*/  @!UP1 SYNCS.EXCH.64 URZ, [UR16+0x48], UR12 ;  /* 0x0000480c103f95b2 */ /* 0x0000a60008000100 */
[----:B------:R0:W-:Y:S01]  /*06a0*/  STL [R1+0x204], R7 ;  /* 0x0002040701007387 */ /* 0x0001e20000100800 */
[----:B------:R-:W-:Y:S01]  /*06b0*/  NOP ;  /* 0x0000000000007918 */ /* 0x000fe20000000000 */
[----:B--234-:R-:W-:Y:S06]  /*06c0*/  BAR.SYNC.DEFER_BLOCKING 0x0 ;  /* 0x0000000000007b1d */ /* 0x01cfec0000010000 */
[----:B------:R-:W-:Y:S05]  /*06d0*/  @!P1 BRA `(.L_x_3) ;  /* 0x0000021000b49947 */ /* 0x000fea0003800000 */
[----:B------:R-:W-:-:S06]  /*06e0*/  UISETP.GT.U32.AND UP0, UPT, UR18, 0x1, UPT ;  /* 0x000000011200788c */ /* 0x000fcc000bf04070 */
[----:B------:R-:W-:-:S13]  /*06f0*/  PLOP3.LUT P0, PT, PT, PT, UP0, 0x80, 0x0 ;  /* 0x000000000000781c */ /* 0x000fda0003f0f008 */
[----:B0-----:R-:W-:Y:S05]  /*0700*/  @P0 EXIT ;  /* 0x000000000000094d */ /* 0x001fea0003800000 */
[----:B------:R-:W-:Y:S01]  /*0710*/  ULDC.64 UR8, c[0x0][0x650] ;  /* 0x0001940000087ab9 */ /* 0x000fe20000000a00 */
[----:B------:R-:W-:Y:S01]  /*0720*/  UMOV UR43, 0xffffffff ;  /* 0xffffffff002b7882 */ /* 0x000fe20000000000 */
[----:B------:R-:W-:Y:S01]  /*0730*/  ISETP.GE.U32.AND P0, PT, R7, UR8, PT ;  /* 0x0000000807007c0c */ /* 0x000fe2000bf06070 */
[----:B------:R-:W-:Y:S01]  /*0740*/  UMOV UR41, 0xffffffff ;  /* 0xffffffff00297882 */ /* 0x000fe20000000000 */
[----:B------:R-:W-:Y:S01]  /*0750*/  UMOV UR42, 0xffffffff ;  /* 0xffffffff002a7882 */ /* 0x000fe20000000000 */
[----:B------:R-:W-:Y:S02]  /*0760*/  PRMT R0, RZ, 0x7610, R0 ;  /* 0x00007610ff007816 */ /* 0x000fe40000000000 */
[----:B------:R-:W-:-:S13]  /*0770*/  ISETP.GE.U32.AND.EX P0, PT, R6, UR9, PT, P0 ;  /* 0x0000000906007c0c */ /* 0x000fda000bf06100 */
[----:B------:R-:W-:Y:S05]  /*0780*/  @P0 BRA `(.L_x_4) ;  /* 0x0000000400800947 */ /* 0x000fea0003800000 */
[----:B------:R-:W-:Y:S01]  /*0790*/  I2FP.F32.U32 R0, UR4 ;  /* 0x0000000400007c45 */ /* 0x000fe20008201000 */
[----:B------:R-:W-:Y:S01]  /*07a0*/  ULDC.64 UR16, c[0x0][0x628] ;  /* 0x00018a0000107ab9 */ /* 0x000fe20000000a00 */
[----:B------:R-:W-:Y:S01]  /*07b0*/  ULDC UR6, c[0x0][0x150] ;  /* 0x0000540000067ab9 */ /* 0x000fe20000000800 */
[----:B------:R-:W-:Y:S01]  /*07c0*/  ISETP.NE.U32.AND P0, PT, RZ, UR16, PT ;  /* 0x00000010ff007c0c */ /* 0x000fe2000bf05070 */
[----:B------:R-:W-:Y:S01]  /*07d0*/  ULDC UR15, c[0x0][0x630] ;  /* 0x00018c00000f7ab9 */ /* 0x000fe20000000800 */
[----:B------:R-:W-:Y:S01]  /*07e0*/  FMUL R0, R0, UR6 ;  /* 0x0000000600007c20 */ /* 0x000fe20008400000 */
[----:B------:R-:W-:Y:S01]  /*07f0*/  R2UR UR18, R7 ;  /* 0x00000000071272ca */ /* 0x000fe200000e0000 */
[----:B------:R-:W-:Y:S01]  /*0800*/  ULDC UR20, c[0x0][0x154] ;  /* 0x0000550000147ab9 */ /* 0x000fe20000000800 */
[----:B------:R-:W-:Y:S01]  /*0810*/  ISETP.NE.AND.EX P0, PT, RZ, UR17, PT, P0 ;  /* 0x00000011ff007c0c */ /* 0x000fe2000bf05300 */
[----:B------:R0:W1:Y:S01]  /*0820*/  F2I.U32.TRUNC.NTZ R2, R0 ;  /* 0x0000000000027305 */ /* 0x000062000020f000 */
[----:B------:R-:W-:-:S02]  /*0830*/  R2UR UR19, R6 ;  /* 0x00000000061372ca */ /* 0x000fc400000e0000 */
[----:B------:R-:W-:Y:S02]  /*0840*/  R2UR UR8, R7 ;  /* 0x00000000070872ca */ /* 0x000fe400000e0000 */
[----:B------:R-:W-:-:S07]  /*0850*/  R2UR UR9, R6 ;  /* 0x00000000060972ca */ /* 0x000fce00000e0000 */
[----:B0-----:R-:W-:Y:S08]  /*0860*/  @!P0 BRA `(.L_x_5) ;  /* 0x0000000000308947 */ /* 0x001ff00003800000 */
[----:B------:R-:W-:Y:S01]  /*0870*/  R2UR UR8, R7 ;  /* 0x00000000070872ca */ /* 0x000fe200000e0000 */
[----:B------:R-:W-:Y:S01]  /*0880*/  ULDC UR6, c[0x0][0x634] ;  /* 0x00018d0000067ab9 */ /* 0x000fe20000000800 */
[----:B------:R-:W-:-:S11]  /*0890*/  R2UR UR14, R6 ;  /* 0x00000000060e72ca */ /* 0x000fd600000e0000 */
[----:B------:R-:W-:-:S04]  /*08a0*/  UIADD3 UR6, UP0, UR8, UR6, URZ ;  /* 0x0000000608067290 */ /* 0x000fc8000ff1e03f */
[----:B------:R-:W-:-:S04]  /*08b0*/  UIADD3.X UR14, URZ, UR14, URZ, UP0, !UPT ;  /* 0x0000000e3f0e7290 */ /* 0x000fc800087fe43f */
[----:B------:R-:W-:-:S04]  /*08c0*/  UIMAD.WIDE.U32 UR8, UR14, UR16, URZ ;  /* 0x000000100e0872a5 */ /* 0x000fc8000f8e003f */
[----:B------:R-:W-:Y:S02]  /*08d0*/  UIMAD.WIDE.U32 UR10, UP0, UR6, UR17, UR8 ;  /* 0x00000011060a72a5 */ /* 0x000fe4000f800008 */
[----:B------:R-:W-:Y:S02]  /*08e0*/  UIMAD.WIDE.U32 UR8, UR6, UR16, URZ ;  /* 0x00000010060872a5 */ /* 0x000fe4000f8e003f */
[----:B------:R-:W-:Y:S02]  /*08f0*/  UIADD3.X UR13, URZ, URZ, URZ, UP0, !UPT ;  /* 0x0000003f3f0d7290 */ /* 0x000fe400087fe43f */
[----:B------:R-:W-:Y:S01]  /*0900*/  UIADD3 URZ, UP0, UR9, UR10, URZ ;  /* 0x0000000a093f7290 */ /* 0x000fe2000ff1e03f */
[----:B------:R-:W-:-:S03]  /*0910*/  UMOV UR12, UR11 ;  /* 0x0000000b000c7c82 */ /* 0x000fc60008000000 */
[----:B------:R-:W-:-:S12]  /*0920*/  UIMAD.WIDE.U32.X UR8, UR14, UR17, UR12, UP0 ;  /* 0x000000110e0872a5 */ /* 0x000fd800080e040c */
.L_x_5:
[----:B------:R-:W-:Y:S01]  /*0930*/  USHF.R.U64 UR42, UR8, UR15, UR9 ;  /* 0x0000000f082a7299 */ /* 0x000fe20008001209 */
[----:B------:R-:W-:Y:S01]  /*0940*/  I2FP.F32.U32 R0, UR7 ;  /* 0x0000000700007c45 */ /* 0x000fe20008201000 */
[----:B------:R-:W-:Y:S01]  /*0950*/  USHF.R.U32.HI UR5, URZ, UR15, UR9 ;  /* 0x0000000f3f057299 */ /* 0x000fe20008011609 */
[----:B-1----:R-:W-:Y:S01]  /*0960*/  R2UR UR12, R2 ;  /* 0x00000000020c72ca */ /* 0x002fe200000e0000 */
[----:B------:R-:W-:Y:S02]  /*0970*/  UIADD3 UR6, UP0, URZ, -UR42, URZ ;  /* 0x8000002a3f067290 */ /* 0x000fe4000ff1e03f */
[----:B------:R-:W-:Y:S01]  /*0980*/  FMUL R0, R0, UR20 ;  /* 0x0000001400007c20 */ /* 0x000fe20008400000 */
[----:B------:R-:W-:Y:S01]  /*0990*/  ULDC.64 UR8, c[0x0][0x620] ;  /* 0x0001880000087ab9 */ /* 0x000fe20000000a00 */
[----:B------:R-:W-:Y:S01]  /*09a0*/  UIADD3.X UR5, URZ, ~UR5, URZ, UP0, !UPT ;  /* 0x800000053f057290 */ /* 0x000fe200087fe43f */
[----:B------:R-:W-:Y:S01]  /*09b0*/  UMOV UR10, UR18 ;  /* 0x00000012000a7c82 */ /* 0x000fe20008000000 */
[----:B------:R-:W-:-:S02]  /*09c0*/  UMOV UR11, UR19 ;  /* 0x00000013000b7c82 */ /* 0x000fc40008000000 */
[----:B------:R-:W-:Y:S01]  /*09d0*/  UIMAD UR5, UR5, UR8, URZ ;  /* 0x00000008050572a4 */ /* 0x000fe2000f8e023f */
[----:B------:R-:W0:Y:S01]  /*09e0*/  F2I.U32.TRUNC.NTZ R0, R0 ;  /* 0x0000000000007305 */ /* 0x000e22000020f000 */
[----:B------:R-:W-:Y:S02]  /*09f0*/  UIMAD.WIDE.U32 UR10, UR6, UR8, UR10 ;  /* 0x00000008060a72a5 */ /* 0x000fe4000f8e000a */
[----:B------:R-:W-:Y:S01]  /*0a00*/  UIMAD UR6, UR6, UR9, UR5 ;  /* 0x00000009060672a4 */ /* 0x000fe2000f8e0205 */
[----:B------:R-:W-:Y:S01]  /*0a10*/  ULDC UR21, c[0x0][0x658] ;  /* 0x0001960000157ab9 */ /* 0x000fe20000000800 */
[----:B------:R-:W-:Y:S02]  /*0a20*/  UMOV UR19, 0xffffffff ;  /* 0xffffffff00137882 */ /* 0x000fe40000000000 */
[----:B------:R-:W-:Y:S01]  /*0a30*/  UIADD3 UR6, UR11, UR6, URZ ;  /* 0x000000060b067290 */ /* 0x000fe2000fffe03f */
[----:B------:R-:W-:Y:S01]  /*0a40*/  ULDC UR15, c[0x0][0x618] ;  /* 0x00018600000f7ab9 */ /* 0x000fe20000000800 */
[----:B------:R-:W-:Y:S01]  /*0a50*/  ULDC.64 UR8, c[0x0][0x640] ;  /* 0x0001900000087ab9 */ /* 0x000fe20000000a00 */
[----:B------:R-:W-:Y:S01]  /*0a60*/  USHF.L.U32 UR11, UR19, UR21, URZ ;  /* 0x00000015130b7299 */ /* 0x000fe2000800063f */
[----:B------:R-:W-:Y:S01]  /*0a70*/  ISETP.NE.U32.AND P0, PT, RZ, UR8, PT ;  /* 0x00000008ff007c0c */ /* 0x000fe2000bf05070 */
[----:B------:R-:W-:-:S02]  /*0a80*/  USHF.R.U64 UR19, UR10, UR15, UR6 ;  /* 0x0000000f0a137299 */ /* 0x000fc40008001206 */
[----:B------:R-:W-:Y:S01]  /*0a90*/  USHF.R.U32.HI UR10, URZ, UR15, UR6 ;  /* 0x0000000f3f0a7299 */ /* 0x000fe20008011606 */
[----:B0-----:R-:W-:Y:S01]  /*0aa0*/  R2UR UR14, R0 ;  /* 0x00000000000e72ca */ /* 0x001fe200000e0000 */
[----:B------:R-:W-:Y:S01]  /*0ab0*/  ULDC UR17, c[0x0][0x608] ;  /* 0x0001820000117ab9 */ /* 0x000fe20000000800 */
[----:B------:R-:W-:Y:S01]  /*0ac0*/  ISETP.NE.AND.EX P0, PT, RZ, UR9, PT, P0 ;  /* 0x00000009ff007c0c */ /* 0x000fe2000bf05300 */
[----:B------:R-:W-:Y:S02]  /*0ad0*/  USHF.R.U64 UR23, UR19, UR17, UR10 ;  /* 0x0000001113177299 */ /* 0x000fe4000800120a */
[----:B------:R-:W-:Y:S01]  /*0ae0*/  USHF.R.U32.HI UR10, URZ, UR17, UR10 ;  /* 0x000000113f0a7299 */ /* 0x000fe2000801160a */
[----:B------:R-:W-:Y:S01]  /*0af0*/  UMOV UR16, 0x1 ;  /* 0x0000000100107882 */ /* 0x000fe20000000000 */
[----:B------:R-:W-:Y:S02]  /*0b00*/  UIADD3 UR12, -UR12, URZ, URZ ;  /* 0x0000003f0c0c7290 */ /* 0x000fe4000fffe13f */
[----:B------:R-:W-:-:S02]  /*0b10*/  USHF.R.U64 UR24, UR23, UR21, UR10 ;  /* 0x0000001517187299 */ /* 0x000fc4000800120a */
[----:B------:R-:W-:Y:S01]  /*0b20*/  USHF.L.U32 UR6, UR16, UR21, URZ ;  /* 0x0000001510067299 */ /* 0x000fe2000800063f */
[----:B------:R-:W-:Y:S01]  /*0b30*/  ULDC UR13, c[0x0][0x144] ;  /* 0x00005100000d7ab9 */ /* 0x000fe20000000800 */
[----:B------:R-:W-:Y:S01]  /*0b40*/  ULDC UR5, c[0x0][0x600] ;  /* 0x0001800000057ab9 */ /* 0x000fe20000000800 */
[----:B------:R-:W-:Y:S02]  /*0b50*/  ULOP3.LUT UR16, URZ, UR11, URZ, 0x33, !UPT ;  /* 0x0000000b3f107292 */ /* 0x000fe4000f8e333f */
[----:B------:R-:W-:Y:S02]  /*0b60*/  USHF.R.U32.HI UR11, URZ, UR21, UR10 ;  /* 0x000000153f0b7299 */ /* 0x000fe4000801160a */
[----:B------:R-:W-:Y:S02]  /*0b70*/  UIADD3 UR18, UR5, -0x1, URZ ;  /* 0xffffffff05127890 */ /* 0x000fe4000fffe03f */
[----:B------:R-:W-:Y:S02]  /*0b80*/  UIADD3 UR20, -UR14, URZ, URZ ;  /* 0x0000003f0e147290 */ /* 0x000fe4000fffe13f */
[----:B------:R-:W-:Y:S01]  /*0b90*/  UIMAD UR4, UR13, UR12, UR4 ;  /* 0x0000000c0d0472a4 */ /* 0x000fe2000f8e0204 */
[----:B------:R-:W-:Y:S01]  /*0ba0*/  ULDC UR25, c[0x0][0x148] ;  /* 0x0000520000197ab9 */ /* 0x000fe20000000800 */
[----:B------:R-:W-:Y:S01]  /*0bb0*/  ULDC UR21, c[0x0][0x648] ;  /* 0x0001920000157ab9 */ /* 0x000fe20000000800 */
[----:B------:R-:W-:Y:S01]  /*0bc0*/  ULDC UR22, c[0x0][0x638] ;  /* 0x00018e0000167ab9 */ /* 0x000fe20000000800 */
[----:B------:R-:W-:Y:S01]  /*0bd0*/  UMOV UR10, UR24 ;  /* 0x00000018000a7c82 */ /* 0x000fe20008000000 */
[----:B------:R-:W-:Y:S07]  /*0be0*/  @!P0 BRA `(.L_x_6) ;  /* 0x0000000000308947 */ /* 0x000fee0003800000 */
[----:B------:R-:W-:Y:S02]  /*0bf0*/  ULDC UR14, c[0x0][0x64c] ;  /* 0x00019300000e7ab9 */ /* 0x000fe40000000800 */
        /* <DEDUP_REMOVED lines=8> */
[----:B------:R-:W-:-:S07]  /*0c80*/  UIMAD.WIDE.U32.X UR8, UR17, UR9, UR14, UP0 ;  /* 0x00000009110872a5 */ /* 0x000fce00080e040e */
[----:B------:R-:W-:Y:S01]  /*0c90*/  UMOV UR10, UR8 ;  /* 0x00000008000a7c82 */ /* 0x000fe20008000000 */
[----:B------:R-:W-:-:S05]  /*0ca0*/  UMOV UR11, UR9 ;  /* 0x00000009000b7c82 */ /* 0x000fca0008000000 */
.L_x_6:
[----:B------:R-:W-:Y:S01]  /*0cb0*/  UISETP.NE.AND UP0, UPT, UR55, URZ, UPT ;  /* 0x0000003f3700728c */ /* 0x000fe2000bf05270 */
[----:B------:R-:W-:Y:S01]  /*0cc0*/  IMAD.MOV.U32 R0, RZ, RZ, 0x1 ;  /* 0x00000001ff007424 */ /* 0x000fe200078e00ff */
[----:B------:R-:W-:Y:S02]  /*0cd0*/  USHF.R.U64 UR8, UR10, UR21, UR11 ;  /* 0x000000150a087299 */ /* 0x000fe4000800120b */
[----:B------:R-:W-:Y:S02]  /*0ce0*/  ULOP3.LUT UR16, UR23, UR16, URZ, 0xc0, !UPT ;  /* 0x0000001017107292 */ /* 0x000fe4000f8ec03f */
[----:B------:R-:W-:Y:S02]  /*0cf0*/  ULOP3.LUT UR18, UR19, UR18, URZ, 0xc0, !UPT ;  /* 0x0000001213127292 */ /* 0x000fe4000f8ec03f */
[----:B------:R-:W-:-:S03]  /*0d00*/  UIMAD UR16, UR6, UR8, UR16 ;  /* 0x00000008061072a4 */ /* 0x000fc6000f8e0210 */
[----:B------:R-:W-:Y:S02]  /*0d10*/  @UP0 UIMAD UR4, UR25, UR20, UR7 ;  /* 0x00000014190402a4 */ /* 0x000fe4000f8e0207 */
[----:B------:R-:W-:-:S04]  /*0d20*/  UIADD3 UR7, -UR8, URZ, URZ ;  /* 0x0000003f08077290 */ /* 0x000fc8000fffe13f */
[----:B------:R-:W-:-:S03]  /*0d30*/  UIMAD UR6, UR7, UR22, UR24 ;  /* 0x00000016070672a4 */ /* 0x000fc6000f8e0218 */
[----:B------:R-:W-:Y:S01]  /*0d40*/  ULDC UR7, c[0x0][0x610] ;  /* 0x0001840000077ab9 */ /* 0x000fe20000000800 */
[----:B------:R-:W-:Y:S02]  /*0d50*/  UIMAD UR6, UR6, UR5, UR18 ;  /* 0x00000005060672a4 */ /* 0x000fe4000f8e0212 */
[----:B------:R-:W-:-:S04]  /*0d60*/  UIMAD UR4, UR16, UR7, UR4 ;  /* 0x00000007100472a4 */ /* 0x000fc8000f8e0204 */
[----:B------:R-:W-:Y:S02]  /*0d70*/  USEL UR41, UR6, UR4, !UP0 ;  /* 0x0000000406297287 */ /* 0x000fe4000c000000 */
[----:B------:R-:W-:-:S12]  /*0d80*/  USEL UR43, UR4, UR6, !UP0 ;  /* 0x00000006042b7287 */ /* 0x000fd8000c000000 */
.L_x_4:
[----:B------:R-:W-:-:S08]  /*0d90*/  NOP ;  /* 0x0000000000007918 */ /* 0x000fd00000000000 */
[----:B------:R-:W0:Y:S02]  /*0da0*/  USETMAXREG.TRY_ALLOC.CTAPOOL UP0, 0xf0 ;  /* 0x000000f0000079c8 */ /* 0x000e240008000600 */
[----:B0-----:R-:W-:-:S13]  /*0db0*/  PLOP3.LUT P0, PT, PT, PT, UP0, 0x80, 0x0 ;  /* 0x000000000000781c */ /* 0x001fda0003f0f008 */
[----:B------:R-:W-:Y:S05]  /*0dc0*/  @!P0 BRA `(.L_x_4) ;  /* 0xfffffffc00f08947 */ /* 0x000fea000383ffff */
[----:B------:R-:W-:Y:S01]  /*0dd0*/  ULDC.64 UR4, c[0x0][0x598] ;  /* 0x0001660000047ab9 */ /* 0x000fe20000000a00 */
[----:B------:R-:W-:Y:S01]  /*0de0*/  ULDC.64 UR36, c[0x0][0x208] ;  /* 0x0000820000247ab9 */ /* 0x000fe20000000a00 */
[----:B------:R-:W-:-:S04]  /*0df0*/  ISETP.NE.U32.AND P0, PT, RZ, UR4, PT ;  /* 0x00000004ff007c0c */ /* 0x000fc8000bf05070 */
[----:B------:R-:W-:-:S13]  /*0e00*/  ISETP.NE.AND.EX P0, PT, RZ, UR5, PT, P0 ;  /* 0x00000005ff007c0c */ /* 0x000fda000bf05300 */
[----:B------:R-:W-:Y:S05]  /*0e10*/  @!P0 BRA `(.L_x_7) ;  /* 0x00000000001c8947 */ /* 0x000fea0003800000 */
[----:B------:R-:W0:Y:S02]  /*0e20*/  LDC.64 R2, c[0x0][0x598] ;  /* 0x00016600ff027b82 */ /* 0x000e240000000a00 */
[----:B0-----:R-:W2:Y:S02]  /*0e30*/  LDG.E.64 R2, desc[UR36][R2.64] ;  /* 0x0000002402027981 */ /* 0x001ea4000c1e1b00 */
[----:B--2---:R-:W-:-:S04]  /*0e40*/  ISETP.NE.U32.AND P0, PT, R2, RZ, PT ;  /* 0x000000ff0200720c */ /* 0x004fc80003f05070 */
[----:B------:R-:W-:-:S13]  /*0e50*/  ISETP.NE.AND.EX P0, PT, R3, RZ, PT, P0 ;  /* 0x000000ff0300720c */ /* 0x000fda0003f05300 */
[----:B------:R-:W-:Y:S05]  /*0e60*/  @!P0 BRA `(.L_x_7) ;  /* 0x0000000000088947 */ /* 0x000fea0003800000 */
[----:B------:R0:W5:Y:S01]  /*0e70*/  LD.E R2, desc[UR36][R2.64] ;  /* 0x0000002402027980 */ /* 0x000162000c101900 */
[----:B------:R-:W-:Y:S05]  /*0e80*/  BRA `(.L_x_8) ;  /* 0x0000000000247947 */ /* 0x000fea0003800000 */
.L_x_7:
[----:B------:R-:W-:Y:S02]  /*0e90*/  ULDC.64 UR4, c[0x0][0x588] ;  /* 0x0001620000047ab9 */ /* 0x000fe40000000a00 */
[----:B------:R-:W-:-:S04]  /*0ea0*/  ISETP.NE.U32.AND P0, PT, RZ, UR4, PT ;  /* 0x00000004ff007c0c */ /* 0x000fc8000bf05070 */
[----:B------:R-:W-:-:S13]  /*0eb0*/  ISETP.NE.AND.EX P0, PT, RZ, UR5, PT, P0 ;  /* 0x00000005ff007c0c */ /* 0x000fda000bf05300 */
[----:B------:R-:W-:Y:S05]  /*0ec0*/  @!P0 BRA `(.L_x_9) ;  /* 0x00000000000c8947 */ /* 0x000fea0003800000 */
[----:B------:R-:W0:Y:S02]  /*0ed0*/  LDC.64 R2, c[0x0][0x588] ;  /* 0x00016200ff027b82 */ /* 0x000e240000000a00 */
[----:B0-----:R1:W5:Y:S01]  /*0ee0*/  LDG.E R2, desc[UR36][R2.64] ;  /* 0x0000002402027981 */ /* 0x001362000c1e1900 */
[----:B------:R-:W-:Y:S05]  /*0ef0*/  BRA `(.L_x_8) ;  /* 0x0000000000087947 */ /* 0x000fea0003800000 */
.L_x_9:
[----:B------:R-:W-:Y:S02]  /*0f00*/  ULDC UR4, c[0x0][0x580] ;  /* 0x0001600000047ab9 */ /* 0x000fe40000000800 */
[----:B------:R-:W-:-:S07]  /*0f10*/  IMAD.U32 R2, RZ, RZ, UR4 ;  /* 0x00000004ff027e24 */ /* 0x000fce000f8e00ff */
.L_x_8:
[----:B------:R-:W-:Y:S02]  /*0f20*/  ULDC.64 UR4, c[0x0][0x5a0] ;  /* 0x0001680000047ab9 */ /* 0x000fe40000000a00 */
[----:B------:R-:W-:-:S04]  /*0f30*/  ISETP.NE.U32.AND P0, PT, RZ, UR4, PT ;  /* 0x00000004ff007c0c */ /* 0x000fc8000bf05070 */
[----:B------:R-:W-:-:S13]  /*0f40*/  ISETP.NE.AND.EX P0, PT, RZ, UR5, PT, P0 ;  /* 0x00000005ff007c0c */ /* 0x000fda000bf05300 */
[----:B------:R-:W-:Y:S05]  /*0f50*/  @!P0 BRA `(.L_x_10) ;  /* 0x00000000001c8947 */ /* 0x000fea0003800000 */
[----:B------:R-:W2:Y:S02]  /*0f60*/  LDC.64 R4, c[0x0][0x5a0] ;  /* 0x00016800ff047b82 */ /* 0x000ea40000000a00 */
[----:B--2---:R-:W2:Y:S02]  /*0f70*/  LDG.E.64 R4, desc[UR36][R4.64] ;  /* 0x0000002404047981 */ /* 0x004ea4000c1e1b00 */
[----:B--2---:R-:W-:-:S04]  /*0f80*/  ISETP.NE.U32.AND P0, PT, R4, RZ, PT ;  /* 0x000000ff0400720c */ /* 0x004fc80003f05070 */
[----:B------:R-:W-:-:S13]  /*0f90*/  ISETP.NE.AND.EX P0, PT, R5, RZ, PT, P0 ;  /* 0x000000ff0500720c */ /* 0x000fda0003f05300 */
[----:B------:R-:W-:Y:S05]  /*0fa0*/  @!P0 BRA `(.L_x_10) ;  /* 0x0000000000088947 */ /* 0x000fea0003800000 */
[----:B------:R2:W5:Y:S01]  /*0fb0*/  LD.E R16, desc[UR36][R4.64] ;  /* 0x0000002404107980 */ /* 0x000562000c101900 */
[----:B------:R-:W-:Y:S05]  /*0fc0*/  BRA `(.L_x_11) ;  /* 0x0000000000247947 */ /* 0x000fea0003800000 */
.L_x_10:
[----:B------:R-:W-:Y:S02]  /*0fd0*/  ULDC.64 UR4, c[0x0][0x590] ;  /* 0x0001640000047ab9 */ /* 0x000fe40000000a00 */
[----:B------:R-:W-:-:S04]  /*0fe0*/  ISETP.NE.U32.AND P0, PT, RZ, UR4, PT ;  /* 0x00000004ff007c0c */ /* 0x000fc8000bf05070 */
[----:B------:R-:W-:-:S13]  /*0ff0*/  ISETP.NE.AND.EX P0, PT, RZ, UR5, PT, P0 ;  /* 0x00000005ff007c0c */ /* 0x000fda000bf05300 */
[----:B------:R-:W-:Y:S05]  /*1000*/  @!P0 BRA `(.L_x_12) ;  /* 0x00000000000c8947 */ /* 0x000fea0003800000 */
[----:B------:R-:W2:Y:S02]  /*1010*/  LDC.64 R16, c[0x0][0x590] ;  /* 0x00016400ff107b82 */ /* 0x000ea40000000a00 */
[----:B--2---:R3:W5:Y:S01]  /*1020*/  LDG.E R16, desc[UR36][R16.64] ;  /* 0x0000002410107981 */ /* 0x004762000c1e1900 */
[----:B------:R-:W-:Y:S05]  /*1030*/  BRA `(.L_x_11) ;  /* 0x0000000000087947 */ /* 0x000fea0003800000 */
.L_x_12:
[----:B------:R-:W-:Y:S02]  /*1040*/  ULDC UR4, c[0x0][0x584] ;  /* 0x0001610000047ab9 */ /* 0x000fe40000000800 */
[----:B------:R-:W-:-:S07]  /*1050*/  IMAD.U32 R16, RZ, RZ, UR4 ;  /* 0x00000004ff107e24 */ /* 0x000fce000f8e00ff */
.L_x_11:
[----:B------:R-:W-:-:S13]  /*1060*/  LOP3.LUT P0, RZ, R0, 0xff, RZ, 0xc0, !PT ;  /* 0x000000ff00ff7812 */ /* 0x000fda000780c0ff */
[----:B------:R-:W-:Y:S05]  /*1070*/  @!P0 EXIT ;  /* 0x000000000000894d */ /* 0x000fea0003800000 */
[----:B------:R-:W-:Y:S01]  /*1080*/  ULDC UR4, c[0x0][0x28c] ;  /* 0x0000a30000047ab9 */ /* 0x000fe20000000800 */
[----:B------:R-:W-:Y:S01]  /*1090*/  UMOV UR38, URZ ;  /* 0x0000003f00267c82 */ /* 0x000fe20008000000 */
[----:B------:R-:W-:Y:S01]  /*10a0*/  UIADD3 UR4, UR4, 0x1f, URZ ;  /* 0x0000001f04047890 */ /* 0x000fe2000fffe03f */
[----:B------:R-:W-:-:S03]  /*10b0*/  UMOV UR39, URZ ;  /* 0x0000003f00277c82 */ /* 0x000fc60008000000 */
[----:B------:R-:W-:-:S04]  /*10c0*/  USHF.R.S32.HI UR5, URZ, 0x1f, UR4 ;  /* 0x0000001f3f057899 */ /* 0x000fc80008011404 */
[----:B------:R-:W-:-:S04]  /*10d0*/  ULEA.HI UR5, UR5, UR4, URZ, 0x5 ;  /* 0x0000000405057291 */ /* 0x000fc8000f8f283f */
[----:B------:R-:W-:-:S12]  /*10e0*/  USHF.R.S32.HI UR40, URZ, 0x5, UR5 ;  /* 0x000000053f287899 */ /* 0x000fd80008011405 */
.L_x_551:
[----:B01----:R-:W0:Y:S01]  /*10f0*/  S2R R3, SR_CgaCtaId ;  /* 0x0000000000037919 */ /* 0x003e220000008800 */
[----:B------:R-:W-:-:S04]  /*1100*/  MOV R0, 0x400 ;  /* 0x0000040000007802 */ /* 0x000fc80000000f00 */
[----:B0-----:R-:W-:-:S04]  /*1110*/  LEA R18, R3, R0, 0x18 ;  /* 0x0000000003127211 */ /* 0x001fc800078ec0ff */
[----:B------:R-:W-:-:S04]  /*1120*/  IADD3 R0, R18, 0x800, RZ ;  /* 0x0000080012007810 */ /* 0x000fc80007ffe0ff */
[----:B------:R-:W-:-:S13]  /*1130*/  LOP3.LUT P0, RZ, R0, 0x9f, RZ, 0xc0, !PT ;  /* 0x0000009f00ff7812 */ /* 0x000fda000780c0ff */
[----:B---3-5:R-:W-:Y:S05]  /*1140*/  @!P0 BRA `(.L_x_13) ;  /* 0x0000000000408947 */ /* 0x028fea0003800000 */
[----:B------:R-:W-:Y:S01]  /*1150*/  MOV R0, 0x0 ;  /* 0x0000000000007802 */ /* 0x000fe20000000f00 */
[----:B------:R-:W-:Y:S01]  /*1160*/  ULDC.64 UR4, c[0x4][0x70] ;  /* 0x01001c0000047ab9 */ /* 0x000fe20000000a00 */
[----:B------:R-:W-:Y:S01]  /*1170*/  ULDC.64 UR6, c[0x4][0x8] ;  /* 0x0100020000067ab9 */ /* 0x000fe20000000a00 */
[----:B--2---:R-:W-:Y:S01]  /*1180*/  IMAD.U32 R4, RZ, RZ, UR4 ;  /* 0x00000004ff047e24 */ /* 0x004fe2000f8e00ff */
[----:B------:R0:W1:Y:S01]  /*1190*/  LDC.64 R14, c[0x4][R0] ;  /* 0x01000000000e7b82 */ /* 0x0000620000000a00 */
[----:B------:R-:W-:Y:S01]  /*11a0*/  IMAD.U32 R5, RZ, RZ, UR5 ;  /* 0x00000005ff057e24 */ /* 0x000fe2000f8e00ff */
[----:B------:R-:W-:Y:S01]  /*11b0*/  ULDC.64 UR4, c[0x4][0x78] ;  /* 0x01001e0000047ab9 */ /* 0x000fe20000000a00 */
[----:B------:R-:W-:Y:S01]  /*11c0*/  MOV R10, UR6 ;  /* 0x00000006000a7c02 */ /* 0x000fe20008000f00 */
[----:B------:R-:W-:Y:S02]  /*11d0*/  IMAD.U32 R6, RZ, RZ, UR4 ;  /* 0x00000004ff067e24 */ /* 0x000fe4000f8e00ff */
[----:B------:R-:W-:-:S02]  /*11e0*/  IMAD.U32 R7, RZ, RZ, UR5 ;  /* 0x00000005ff077e24 */ /* 0x000fc4000f8e00ff */
[----:B------:R-:W-:Y:S02]  /*11f0*/  IMAD.U32 R11, RZ, RZ, UR7 ;  /* 0x00000007ff0b7e24 */ /* 0x000fe4000f8e00ff */
[----:B------:R-:W-:Y:S02]  /*1200*/  IMAD.MOV.U32 R8, RZ, RZ, 0x70 ;  /* 0x00000070ff087424 */ /* 0x000fe400078e00ff */
[----:B------:R-:W-:Y:S02]  /*1210*/  IMAD.MOV.U32 R12, RZ, RZ, 0x1 ;  /* 0x00000001ff0c7424 */ /* 0x000fe400078e00ff */
[----:B0-----:R-:W-:-:S07]  /*1220*/  IMAD.MOV.U32 R13, RZ, RZ, RZ ;  /* 0x000000ffff0d7224 */ /* 0x001fce00078e00ff */
[----:B------:R-:W-:-:S07]  /*1230*/  LEPC R20, `(.L_x_13) ;  /* 0x000000001014794e */ /* 0x000fce0000000000 */
[----:B-1-3-5:R-:W-:Y:S05]  /*1240*/  CALL.ABS.NOINC R14 ;  /* 0x000000000e007343 */ /* 0x02afea0003c00000 */
.L_x_13:
[----:B------:R-:W-:-:S04]  /*1250*/  IADD3 R19, R18, 0x18800, RZ ;  /* 0x0001880012137810 */ /* 0x000fc80007ffe0ff */
[----:B------:R-:W-:-:S13]  /*1260*/  LOP3.LUT P0, RZ, R19, 0x3ff, RZ, 0xc0, !PT ;  /* 0x000003ff13ff7812 */ /* 0x000fda000780c0ff */
[----:B------:R-:W-:Y:S05]  /*1270*/  @!P0 BRA `(.L_x_14) ;  /* 0x00000000007c8947 */ /* 0x000fea0003800000 */
[----:B---3--:R-:W-:Y:S01]  /*1280*/  MOV R17, 0x0 ;  /* 0x0000000000117802 */ /* 0x008fe20000000f00 */
[----:B------:R-:W-:Y:S01]  /*1290*/  ULDC.64 UR4, c[0x4][0x70] ;  /* 0x01001c0000047ab9 */ /* 0x000fe20000000a00 */
[----:B------:R-:W-:Y:S01]  /*12a0*/  ULDC.64 UR6, c[0x4][0x78] ;  /* 0x01001e0000067ab9 */ /* 0x000fe20000000a00 */
[----:B--2---:R-:W-:Y:S01]  /*12b0*/  IMAD.U32 R4, RZ, RZ, UR4 ;  /* 0x00000004ff047e24 */ /* 0x004fe2000f8e00ff */
[----:B------:R0:W1:Y:S01]  /*12c0*/  LDC.64 R14, c[0x4][R17] ;  /* 0x01000000110e7b82 */ /* 0x0000620000000a00 */
[----:B------:R-:W-:Y:S01]  /*12d0*/  IMAD.U32 R5, RZ, RZ, UR5 ;  /* 0x00000005ff057e24 */ /* 0x000fe2000f8e00ff */
[----:B------:R-:W-:Y:S01]  /*12e0*/  ULDC.64 UR4, c[0x4][0x10] ;  /* 0x0100040000047ab9 */ /* 0x000fe20000000a00 */
[----:B------:R-:W-:Y:S01]  /*12f0*/  IMAD.U32 R6, RZ, RZ, UR6 ;  /* 0x00000006ff067e24 */ /* 0x000fe2000f8e00ff */
[----:B------:R-:W-:Y:S01]  /*1300*/  MOV R10, UR4 ;  /* 0x00000004000a7c02 */ /* 0x000fe20008000f00 */
[----:B------:R-:W-:Y:S02]  /*1310*/  IMAD.U32 R7, RZ, RZ, UR7 ;  /* 0x00000007ff077e24 */ /* 0x000fe4000f8e00ff */
[----:B------:R-:W-:-:S02]  /*1320*/  IMAD.U32 R11, RZ, RZ, UR5 ;  /* 0x00000005ff0b7e24 */ /* 0x000fc4000f8e00ff */
[----:B------:R-:W-:Y:S02]  /*1330*/  IMAD.MOV.U32 R8, RZ, RZ, 0x70 ;  /* 0x00000070ff087424 */ /* 0x000fe400078e00ff */
[----:B------:R-:W-:Y:S02]  /*1340*/  IMAD.MOV.U32 R12, RZ, RZ, 0x1 ;  /* 0x00000001ff0c7424 */ /* 0x000fe400078e00ff */
[----:B0-----:R-:W-:-:S07]  /*1350*/  IMAD.MOV.U32 R13, RZ, RZ, RZ ;  /* 0x000000ffff0d7224 */ /* 0x001fce00078e00ff */
[----:B------:R-:W-:-:S07]  /*1360*/  LEPC R20, `(.L_x_15) ;  /* 0x000000001014794e */ /* 0x000fce0000000000 */
[----:B-1---5:R-:W-:Y:S05]  /*1370*/  CALL.ABS.NOINC R14 ;  /* 0x000000000e007343 */ /* 0x022fea0003c00000 */
.L_x_15:
[----:B------:R0:W1:Y:S01]  /*1380*/  LDC.64 R14, c[0x4][R17] ;  /* 0x01000000110e7b82 */ /* 0x0000620000000a00 */
[----:B------:R-:W-:Y:S01]  /*1390*/  ULDC.64 UR4, c[0x4][0x70] ;  /* 0x01001c0000047ab9 */ /* 0x000fe20000000a00 */
[----:B------:R-:W-:Y:S01]  /*13a0*/  ULDC.64 UR6, c[0x4][0x10] ;  /* 0x0100040000067ab9 */ /* 0x000fe20000000a00 */
[----:B------:R-:W-:Y:S01]  /*13b0*/  MOV R4, UR4 ;  /* 0x0000000400047c02 */ /* 0x000fe20008000f00 */
        /* <DEDUP_REMOVED lines=10> */
[----:B-1----:R-:W-:Y:S05]  /*1460*/  CALL.ABS.NOINC R14 ;  /* 0x000000000e007343 */ /* 0x002fea0003c00000 */
.L_x_14:
[----:B---3--:R-:W0:Y:S01]  /*1470*/  S2R R17, SR_TID.X ;  /* 0x0000000000117919 */ /* 0x008e220000002100 */
[----:B------:R-:W-:-:S06]  /*1480*/  ULOP3.LUT UR4, UR54, 0x1, URZ, 0xfc, !UPT ;  /* 0x0000000136047892 */ /* 0x000fcc000f8efc3f */
[----:B------:R-:W-:Y:S01]  /*1490*/  IMAD.U32 R0, RZ, RZ, UR4 ;  /* 0x00000004ff007e24 */ /* 0x000fe2000f8e00ff */
[----:B------:R-:W-:-:S04]  /*14a0*/  UMOV UR4, 0xffffffff ;  /* 0xffffffff00047882 */ /* 0x000fc80000000000 */
[----:B------:R-:W-:Y:S02]  /*14b0*/  ISETP.NE.AND P0, PT, R0, 0x3, PT ;  /* 0x000000030000780c */ /* 0x000fe40003f05270 */
[----:B0-----:R-:W-:-:S04]  /*14c0*/  LOP3.LUT R13, R17, 0x80, RZ, 0xc0, !PT ;  /* 0x00000080110d7812 */ /* 0x001fc800078ec0ff */
[----:B------:R-:W-:Y:S01]  /*14d0*/  SHF.R.U32.HI R13, RZ, 0x7, R13 ;  /* 0x00000007ff0d7819 */ /* 0x000fe2000001160d */
[----:B------:R-:W-:Y:S06]  /*14e0*/  BRA.DIV UR4, `(.L_x_16) ;  /* 0x0000022a04fc7947 */ /* 0x000fec000b800000 */
.L_x_578:
[----:B------:R-:W-:Y:S05]  /*14f0*/  @!P0 BRA `(.L_x_17) ;  /* 0x0000000000048947 */ /* 0x000fea0003800000 */
[----:B------:R-:W-:Y:S01]  /*1500*/  BPT.TRAP 0x1 ;  /* 0x000000040000795c */ /* 0x000fe20000300000 */
.L_x_17:
[----:B------:R-:W-:Y:S01]  /*1510*/  MOV R3, UR39 ;  /* 0x0000002700037c02 */ /* 0x000fe20008000f00 */
[----:B------:R-:W-:-:S04]  /*1520*/  IMAD.U32 R0, RZ, RZ, UR38 ;  /* 0x00000026ff007e24 */ /* 0x000fc8000f8e00ff */
[----:B------:R-:W-:Y:S01]  /*1530*/  IMAD R3, R3, 0x8, R18 ;  /* 0x0000000803037824 */ /* 0x000fe200078e0212 */
[----:B------:R-:W-:-:S04]  /*1540*/  SHF.L.U32 R0, R0, 0x1f, RZ ;  /* 0x0000001f00007819 */ /* 0x000fc800000006ff */
[----:B------:R0:W1:Y:S01]  /*1550*/  SYNCS.PHASECHK.TRANS64.TRYWAIT P1, [R3+URZ], R0 ;  /* 0x00000000030075a7 */ /* 0x000062000802017f */
[----:B------:R-:W-:Y:S05]  /*1560*/  @!P0 BRA `(.L_x_18) ;  /* 0x0000000000048947 */ /* 0x000fea0003800000 */
[----:B------:R-:W-:Y:S01]  /*1570*/  BPT.TRAP 0x1 ;  /* 0x000000040000795c */ /* 0x000fe20000300000 */
.L_x_18:
[----:B-1----:R-:W-:Y:S05]  /*1580*/  @P1 BRA `(.L_x_19) ;  /* 0x0000000000081947 */ /* 0x002fea0003800000 */
[----:B------:R-:W1:Y:S02]  /*1590*/  SYNCS.PHASECHK.TRANS64.TRYWAIT P1, [R3+URZ], R0 ;  /* 0x00000000030075a7 */ /* 0x000e64000802017f */
[----:B-1----:R-:W-:Y:S05]  /*15a0*/  @!P1 BRA `(.L_x_20) ;  /* 0x0000022800e89947 */ /* 0x002fea0003800000 */
.L_x_19:
[----:B------:R-:W-:-:S04]  /*15b0*/  UIADD3 UR4, UR39, 0x1, URZ ;  /* 0x0000000127047890 */ /* 0x000fc8000fffe03f */
[----:B------:R-:W-:Y:S02]  /*15c0*/  UISETP.NE.AND UP0, UPT, UR4, 0x3, UPT ;  /* 0x000000030400788c */ /* 0x000fe4000bf05270 */
[----:B--2---:R-:W-:Y:S02]  /*15d0*/  IMAD.U32 R4, RZ, RZ, UR4 ;  /* 0x00000004ff047e24 */ /* 0x004fe4000f8e00ff */
[----:B------:R-:W-:Y:S02]  /*15e0*/  USEL UR4, URZ, 0x1, UP0 ;  /* 0x000000013f047887 */ /* 0x000fe40008000000 */
[----:B------:R-:W-:Y:S02]  /*15f0*/  PLOP3.LUT P1, PT, PT, PT, UP0, 0x80, 0x0 ;  /* 0x000000000000781c */ /* 0x000fe40003f2f008 */
[----:B------:R-:W-:Y:S02]  /*1600*/  ULOP3.LUT UR4, UR38, UR4, URZ, 0x3c, !UPT ;  /* 0x0000000426047292 */ /* 0x000fe4000f8e3c3f */
[----:B------:R-:W-:-:S04]  /*1610*/  SEL R4, R4, RZ, P1 ;  /* 0x000000ff04047207 */ /* 0x000fc80000800000 */
[----:B------:R-:W-:Y:S01]  /*1620*/  IMAD.U32 R6, RZ, RZ, UR4 ;  /* 0x00000004ff067e24 */ /* 0x000fe2000f8e00ff */
[----:B------:R-:W-:Y:S06]  /*1630*/  @!P0 BRA `(.L_x_21) ;  /* 0x0000000000048947 */ /* 0x000fec0003800000 */
[----:B------:R-:W-:Y:S01]  /*1640*/  BPT.TRAP 0x1 ;  /* 0x000000040000795c */ /* 0x000fe20000300000 */
.L_x_21:
[----:B01----:R-:W0:Y:S01]  /*1650*/  S2R R0, SR_TID.X ;  /* 0x0000000000007919 */ /* 0x003e220000002100 */
[----:B------:R-:W-:Y:S01]  /*1660*/  USHF.L.U32 UR4, UR39, 0xd, URZ ;  /* 0x0000000d27047899 */ /* 0x000fe2000800063f */
[----:B------:R-:W-:Y:S01]  /*1670*/  IMAD.MOV.U32 R11, RZ, RZ, 0x90 ;  /* 0x00000090ff0b7424 */ /* 0x000fe200078e00ff */
[----:B------:R-:W-:Y:S01]  /*1680*/  SHF.L.U32 R7, R6, 0x1f, RZ ;  /* 0x0000001f06077819 */ /* 0x000fe200000006ff */
[----:B------:R-:W-:Y:S02]  /*1690*/  IMAD R8, R4, 0x8, R18 ;  /* 0x0000000804087824 */ /* 0x000fe400078e0212 */
[----:B------:R-:W-:-:S05]  /*16a0*/  IMAD.U32 R14, RZ, RZ, UR40 ;  /* 0x00000028ff0e7e24 */ /* 0x000fca000f8e00ff */
[----:B------:R-:W-:Y:S02]  /*16b0*/  ISETP.NE.AND P2, PT, R14, 0x1, PT ;  /* 0x000000010e00780c */ /* 0x000fe40003f45270 */
[----:B0-----:R-:W-:Y:S01]  /*16c0*/  SHF.R.U32.HI R5, RZ, 0x2, R0 ;  /* 0x00000002ff057819 */ /* 0x001fe20000011600 */
[C---:B------:R-:W-:Y:S01]  /*16d0*/  IMAD.SHL.U32 R9, R0.reuse, 0x10, RZ ;  /* 0x0000001000097824 */ /* 0x040fe200078e00ff */
[----:B------:R-:W-:Y:S02]  /*16e0*/  SHF.L.U32 R3, R0, 0x3, RZ ;  /* 0x0000000300037819 */ /* 0x000fe400000006ff */
[C---:B------:R-:W-:Y:S02]  /*16f0*/  LOP3.LUT R12, R5.reuse, 0x3, RZ, 0xc0, !PT ;  /* 0x00000003050c7812 */ /* 0x040fe400078ec0ff */
[----:B------:R-:W-:Y:S02]  /*1700*/  LOP3.LUT R10, R5, 0x4, RZ, 0xc0, !PT ;  /* 0x00000004050a7812 */ /* 0x000fe400078ec0ff */
[----:B------:R-:W-:-:S02]  /*1710*/  LOP3.LUT R3, R3, 0x18, R12, 0xe2, !PT ;  /* 0x0000001803037812 */ /* 0x000fc400078ee20c */
[----:B------:R-:W-:Y:S02]  /*1720*/  LOP3.LUT R9, R9, 0xe00, RZ, 0xc0, !PT ;  /* 0x00000e0009097812 */ /* 0x000fe400078ec0ff */
[----:B------:R-:W-:Y:S02]  /*1730*/  LOP3.LUT R0, R3, R10, RZ, 0xfc, !PT ;  /* 0x0000000a03007212 */ /* 0x000fe400078efcff */
[----:B------:R-:W-:Y:S02]  /*1740*/  LOP3.LUT P1, RZ, R5, 0x4, RZ, 0xc0, !PT ;  /* 0x0000000405ff7812 */ /* 0x000fe4000782c0ff */
[----:B------:R-:W-:Y:S02]  /*1750*/  LOP3.LUT R13, R0, R9, RZ, 0xfc, !PT ;  /* 0x00000009000d7212 */ /* 0x000fe400078efcff */
[----:B------:R-:W-:Y:S02]  /*1760*/  SEL R11, R11, 0x70, !P1 ;  /* 0x000000700b0b7807 */ /* 0x000fe40004800000 */
[----:B------:R-:W-:-:S05]  /*1770*/  LOP3.LUT R3, R13, UR4, RZ, 0xfc, !PT ;  /* 0x000000040d037c12 */ /* 0x000fca000f8efcff */
[----:B------:R-:W-:Y:S01]  /*1780*/  IMAD R3, R3, 0x4, R18 ;  /* 0x0000000403037824 */ /* 0x000fe200078e0212 */
[----:B------:R0:W1:Y:S06]  /*1790*/  SYNCS.PHASECHK.TRANS64.TRYWAIT P1, [R8+URZ], R7 ;  /* 0x00000007080075a7 */ /* 0x00006c000802017f */
[----:B------:R-:W-:Y:S05]  /*17a0*/  WARPSYNC.ALL ;  /* 0x0000000000007948 */ /* 0x000fea0003800000 */
[----:B------:R-:W-:Y:S01]  /*17b0*/  IADD3 R0, R3, R11, RZ ;  /* 0x0000000b03007210 */ /* 0x000fe20007ffe0ff */
[----:B------:R-:W-:Y:S04]  /*17c0*/  LDS R24, [R3+0x800] ;  /* 0x0008000003187984 */ /* 0x000fe80000000800 */
        /* <DEDUP_REMOVED lines=8> */
[----:B------:R-:W2:Y:S04]  /*1850*/  LDS R27, [R0+0xc00] ;  /* 0x000c0000001b7984 */ /* 0x000ea80000000800 */
[----:B------:R-:W-:Y:S04]  /*1860*/  LDS R162, [R0+0x4800] ;  /* 0x0048000000a27984 */ /* 0x000fe80000000800 */
[----:B------:R-:W-:Y:S04]  /*1870*/  LDS R163, [R0+0x4c00] ;  /* 0x004c000000a37984 */ /* 0x000fe80000000800 */
[----:B------:R-:W-:Y:S04]  /*1880*/  LDS R158, [R0+0x900] ;  /* 0x00090000009e7984 */ /* 0x000fe80000000800 */
[----:B------:R-:W-:Y:S04]  /*1890*/  LDS R159, [R0+0xd00] ;  /* 0x000d0000009f7984 */ /* 0x000fe80000000800 */
[----:B------:R-:W-:Y:S04]  /*18a0*/  LDS R154, [R0+0x4900] ;  /* 0x00490000009a7984 */ /* 0x000fe80000000800 */
[----:B------:R-:W3:Y:S01]  /*18b0*/  LDS R155, [R0+0x4d00] ;  /* 0x004d0000009b7984 */ /* 0x000ee20000000800 */
[----:B------:R-:W-:Y:S01]  /*18c0*/  R2UR UR4, R19 ;  /* 0x00000000130472ca */ /* 0x000fe200000e0000 */
[----:B--2---:R-:W-:Y:S01]  /*18d0*/  WARPGROUP.ARRIVE ;  /* 0x00000000000079c5 */ /* 0x004fe20000000000 */
[----:B------:R-:W-:Y:S01]  /*18e0*/  UMOV UR7, 0x40000040 ;  /* 0x4000004000077882 */ /* 0x000fe20000000000 */
[----:B-----5:R-:W-:Y:S01]  /*18f0*/  STL [R1+0x420], R16 ;  /* 0x0004201001007387 */ /* 0x020fe20000100800 */
[----:B------:R-:W-:-:S03]  /*1900*/  UMOV UR11, UR7 ;  /* 0x00000007000b7c82 */ /* 0x000fc60008000000 */
[----:B------:R-:W-:Y:S04]  /*1910*/  STL [R1+0x41c], R13 ;  /* 0x00041c0d01007387 */ /* 0x000fe80000100800 */
[----:B------:R2:W-:Y:S02]  /*1920*/  STL [R1+0x418], R12 ;  /* 0x0004180c01007387 */ /* 0x0005e40000100800 */
[----:B------:R-:W-:Y:S02]  /*1930*/  USHF.R.U32.HI UR4, URZ, 0x4, UR4 ;  /* 0x000000043f047899 */ /* 0x000fe40008011604 */
[----:B------:R-:W-:Y:S02]  /*1940*/  STL [R1+0x414], R11 ;  /* 0x0004140b01007387 */ /* 0x000fe40000100800 */
[----:B------:R-:W-:-:S02]  /*1950*/  ULOP3.LUT UR4, UR4, 0x3fff, URZ, 0xc0, !UPT ;  /* 0x00003fff04047892 */ /* 0x000fc4000f8ec03f */
[----:B------:R-:W-:Y:S02]  /*1960*/  STL [R1+0x410], R10 ;  /* 0x0004100a01007387 */ /* 0x000fe40000100800 */
[----:B------:R-:W-:Y:S02]  /*1970*/  ULOP3.LUT UR4, UR4, 0x10000, URZ, 0xfc, !UPT ;  /* 0x0001000004047892 */ /* 0x000fe4000f8efc3f */
[----:B------:R-:W-:Y:S02]  /*1980*/  STL [R1+0x40c], R9 ;  /* 0x00040c0901007387 */ /* 0x000fe40000100800 */
[----:B------:R-:W-:Y:S02]  /*1990*/  ULEA UR6, UR39, UR4, 0xb ;  /* 0x0000000427067291 */ /* 0x000fe4000f8e583f */
[----:B------:R0:W-:Y:S04]  /*19a0*/  STL [R1+0x408], R7 ;  /* 0x0004080701007387 */ /* 0x0001e80000100800 */
[----:B------:R4:W-:Y:S01]  /*19b0*/  STL [R1+0x404], R6 ;  /* 0x0004040601007387 */ /* 0x0009e20000100800 */
[----:B------:R-:W-:-:S02]  /*19c0*/  UMOV UR10, UR6 ;  /* 0x00000006000a7c82 */ /* 0x000fc40008000000 */
[----:B------:R-:W-:Y:S01]  /*19d0*/  HGMMA.64x256x8.F32.TF32 R24, R24, gdesc[UR4], RZ, !UPT, gsb0 ;  /* 0x07e0000418187df0 */ /* 0x000fe2000c0028ff */
[----:B------:R1:W-:Y:S04]  /*19e0*/  STL [R1+0x400], R5 ;  /* 0x0004000501007387 */ /* 0x0003e80000100800 */
[----:B------:R1:W-:Y:S04]  /*19f0*/  STL [R1+0x3fc], R4 ;  /* 0x0003fc0401007387 */ /* 0x0003e80000100800 */
[----:B------:R1:W-:Y:S01]  /*1a00*/  STL [R1+0x3f8], R2 ;  /* 0x0003f80201007387 */ /* 0x0003e20000100800 */
[----:B------:R-:W-:-:S03]  /*1a10*/  WARPGROUP.DEPBAR.LE gsb0, 0x0 ;  /* 0x00008000000079c5 */ /* 0x000fc60000010000 */
[----:B------:R-:W-:Y:S01]  /*1a20*/  STL.64 [R1], R24 ;  /* 0x0000001801007387 */ /* 0x000fe20000100a00 */
[----:B------:R-:W-:Y:S01]  /*1a30*/  IMAD.MOV.U32 R235, RZ, RZ, R59 ;  /* 0x000000ffffeb7224 */ /* 0x000fe200078e003b */
[----:B------:R-:W-:Y:S01]  /*1a40*/  MOV R232, R62 ;  /* 0x0000003e00e87202 */ /* 0x000fe20000000f00 */
[----:B------:R-:W-:Y:S01]  /*1a50*/  IMAD.MOV.U32 R234, RZ, RZ, R60 ;  /* 0x000000ffffea7224 */ /* 0x000fe200078e003c */
[----:B------:R-:W-:Y:S01]  /*1a60*/  STL.64 [R1+0x8], R26 ;  /* 0x0000081a01007387 */ /* 0x000fe20000100a00 */
        /* <DEDUP_REMOVED lines=61> */
[----:B--2---:R-:W-:Y:S01]  /*1e40*/  MOV R12, R142 ;  /* 0x0000008e000c7202 */ /* 0x004fe20000000f00 */
[----:B------:R-:W-:Y:S01]  /*1e50*/  IMAD.MOV.U32 R194, RZ, RZ, R100 ;  /* 0x000000ffffc27224 */ /* 0x000fe200078e0064 */
[----:B0-----:R-:W-:Y:S01]  /*1e60*/  MOV R7, R147 ;  /* 0x0000009300077202 */ /* 0x001fe20000000f00 */
[----:B------:R-:W-:Y:S01]  /*1e70*/  IMAD.MOV.U32 R193, RZ, RZ, R101 ;  /* 0x000000ffffc17224 */ /* 0x000fe200078e0065 */
[----:B------:R0:W-:Y:S01]  /*1e80*/  STL [R1+0x88], R58 ;  /* 0x0000883a01007387 */ /* 0x0001e20000100800 */
[----:B------:R-:W-:-:S02]  /*1e90*/  IMAD.MOV.U32 R191, RZ, RZ, R103 ;  /* 0x000000ffffbf7224 */ /* 0x000fc400078e0067 */
[----:B------:R-:W-:Y:S01]  /*1ea0*/  IMAD.MOV.U32 R190, RZ, RZ, R104 ;  /* 0x000000ffffbe7224 */ /* 0x000fe200078e0068 */
[----:B---3--:R-:W-:Y:S01]  /*1eb0*/  STL.64 [R1+0x810], R154 ;  /* 0x0008109a01007387 */ /* 0x008fe20000100a00 */
[----:B------:R-:W-:Y:S02]  /*1ec0*/  IMAD.MOV.U32 R189, RZ, RZ, R105 ;  /* 0x000000ffffbd7224 */ /* 0x000fe400078e0069 */
[----:B------:R-:W-:Y:S01]  /*1ed0*/  IMAD.MOV.U32 R188, RZ, RZ, R106 ;  /* 0x000000ffffbc7224 */ /* 0x000fe200078e006a */
[----:B------:R-:W-:Y:S01]  /*1ee0*/  STL.64 [R1+0x808], R152 ;  /* 0x0008089801007387 */ /* 0x000fe20000100a00 */
[----:B------:R-:W-:Y:S02]  /*1ef0*/  IMAD.MOV.U32 R186, RZ, RZ, R108 ;  /* 0x000000ffffba7224 */ /* 0x000fe400078e006c */
[----:B------:R-:W-:Y:S02]  /*1f00*/  IMAD.MOV.U32 R185, RZ, RZ, R109 ;  /* 0x000000ffffb97224 */ /* 0x000fe400078e006d */
[----:B------:R-:W-:-:S02]  /*1f10*/  IMAD.MOV.U32 R184, RZ, RZ, R110 ;  /* 0x000000ffffb87224 */ /* 0x000fc400078e006e */
[----:B------:R-:W-:Y:S02]  /*1f20*/  IMAD.MOV.U32 R183, RZ, RZ, R111 ;  /* 0x000000ffffb77224 */ /* 0x000fe400078e006f */
[----:B------:R-:W-:Y:S02]  /*1f30*/  IMAD.MOV.U32 R181, RZ, RZ, R113 ;  /* 0x000000ffffb57224 */ /* 0x000fe400078e0071 */
[----:B------:R-:W-:Y:S02]  /*1f40*/  IMAD.MOV.U32 R180, RZ, RZ, R114 ;  /* 0x000000ffffb47224 */ /* 0x000fe400078e0072 */
        /* <DEDUP_REMOVED lines=26> */
[----:B----4-:R-:W-:-:S02]  /*20f0*/  IMAD.MOV.U32 R6, RZ, RZ, R148 ;  /* 0x000000ffff067224 */ /* 0x010fc400078e0094 */
[----:B-1----:R-:W-:Y:S02]  /*2100*/  IMAD.MOV.U32 R5, RZ, RZ, R149 ;  /* 0x000000ffff057224 */ /* 0x002fe400078e0095 */
[----:B------:R-:W-:Y:S02]  /*2110*/  IMAD.MOV.U32 R4, RZ, RZ, R150 ;  /* 0x000000ffff047224 */ /* 0x000fe400078e0096 */
[----:B------:R-:W-:Y:S02]  /*2120*/  IMAD.MOV.U32 R2, RZ, RZ, R151 ;  /* 0x000000ffff027224 */ /* 0x000fe400078e0097 */
[----:B0-----:R-:W-:-:S06]  /*2130*/  WARPGROUP.ARRIVE ;  /* 0x00000000000079c5 */ /* 0x001fcc0000000000 */
[----:B------:R-:W-:Y:S03]  /*2140*/  HGMMA.64x256x8.F32.TF32 R24, R160, gdesc[UR8], RZ, !UPT, gsb0 ;  /* 0x07e00008a0187df0 */ /* 0x000fe6000c0028ff */
[----:B------:R-:W-:Y:S02]  /*2150*/  WARPGROUP.DEPBAR.LE gsb0, 0x0 ;  /* 0x00008000000079c5 */ /* 0x000fe40000010000 */
[----:B------:R-:W-:Y:S04]  /*2160*/  STL.64 [R1+0x800], R150 ;  /* 0x0008009601007387 */ /* 0x000fe80000100a00 */
        /* <DEDUP_REMOVED lines=60> */
[----:B------:R0:W-:Y:S04]  /*2530*/  STL.64 [R1+0x618], R28 ;  /* 0x0006181c01007387 */ /* 0x0001e80000100a00 */
[----:B0-----:R-:W2:Y:S04]  /*2540*/  LDL.LU R28, [R1] ;  /* 0x00000000011c7983 */ /* 0x001ea80000300800 */
[----:B------:R-:W2:Y:S04]  /*2550*/  LDL.LU R29, [R1+0x4] ;  /* 0x00000400011d7983 */ /* 0x000ea80000300800 */
        /* <DEDUP_REMOVED lines=32> */
[----:B------:R-:W2:Y:S01]  /*2760*/  LDL.LU R62, [R1+0x88] ;  /* 0x00008800013e7983 */ /* 0x000ea20000300800 */
[----:B------:R-:W-:Y:S01]  /*2770*/  MOV R63, R235 ;  /* 0x000000eb003f7202 */ /* 0x000fe20000000f00 */
[----:B------:R-:W-:Y:S01]  /*2780*/  IMAD.MOV.U32 R64, RZ, RZ, R234 ;  /* 0x000000ffff407224 */ /* 0x000fe200078e00ea */
        /* <DEDUP_REMOVED lines=36> */
[----:B------:R-:W-:Y:S01]  /*29d0*/  UIADD3 UR8, UR6, 0x2, URZ ;  /* 0x0000000206087890 */ /* 0x000fe2000fffe03f */
[----:B------:R-:W-:Y:S01]  /*29e0*/  IMAD.MOV.U32 R87, RZ, RZ, R211 ;  /* 0x000000ffff577224 */ /* 0x000fe200078e00d3 */
[----:B------:R-:W-:Y:S01]  /*29f0*/  UMOV UR11, 0x40000040 ;  /* 0x40000040000b7882 */ /* 0x000fe20000000000 */
[----:B------:R-:W-:-:S02]  /*2a00*/  IMAD.MOV.U32 R89, RZ, RZ, R209 ;  /* 0x000000ffff597224 */ /* 0x000fc400078e00d1 */
[----:B------:R-:W-:Y:S02]  /*2a10*/  IMAD.MOV.U32 R90, RZ, RZ, R208 ;  /* 0x000000ffff5a7224 */ /* 0x000fe400078e00d0 */
[----:B------:R-:W-:Y:S01]  /*2a20*/  IMAD.MOV.U32 R91, RZ, RZ, R207 ;  /* 0x000000ffff5b7224 */ /* 0x000fe200078e00cf */
[----:B------:R-:W-:Y:S01]  /*2a30*/  UMOV UR10, UR8 ;  /* 0x00000008000a7c82 */ /* 0x000fe20008000000 */
        /* <DEDUP_REMOVED lines=50> */
[----:B------:R-:W-:-:S06]  /*2d60*/  IMAD.MOV.U32 R155, RZ, RZ, R2 ;  /* 0x000000ffff9b7224 */ /* 0x000fcc00078e0002 */
[----:B--2---:R-:W-:-:S06]  /*2d70*/  WARPGROUP.ARRIVE ;  /* 0x00000000000079c5 */ /* 0x004fcc0000000000 */
[----:B------:R-:W-:Y:S03]  /*2d80*/  HGMMA.64x256x8.F32.TF32 R28, R156, gdesc[UR8], R28, gsb0 ;  /* 0x07e000089c1c7df0 */ /* 0x000fe6000800281c */
[----:B------:R-:W-:Y:S02]  /*2d90*/  WARPGROUP.DEPBAR.LE gsb0, 0x0 ;  /* 0x00008000000079c5 */ /* 0x000fe40000010000 */
[----:B------:R-:W-:Y:S04]  /*2da0*/  STL.64 [R1], R28 ;  /* 0x0000001c01007387 */ /* 0x000fe80000100a00 */
        /* <DEDUP_REMOVED lines=63> */
[----:B0-----:R-:W2:Y:S04]  /*31a0*/  LDL.LU.64 R154, [R1+0x810] ;  /* 0x00081000019a7983 */ /* 0x001ea80000300a00 */
[----:B------:R-:W2:Y:S04]  /*31b0*/  LDL.LU.64 R152, [R1+0x808] ;  /* 0x0008080001987983 */ /* 0x000ea80000300a00 */
        /* <DEDUP_REMOVED lines=61> */
[----:B------:R-:W2:Y:S02]  /*3590*/  LDL.LU.64 R28, [R1+0x618] ;  /* 0x00061800011c7983 */ /* 0x000ea40000300a00 */
[----:B--2---:R-:W-:-:S06]  /*35a0*/  WARPGROUP.ARRIVE ;  /* 0x00000000000079c5 */ /* 0x004fcc0000000000 */
[----:B------:R-:W-:Y:S03]  /*35b0*/  HGMMA.64x256x8.F32.TF32 R24, R152, gdesc[UR8], R24, gsb0 ;  /* 0x07e0000898187df0 */ /* 0x000fe60008002818 */
        /* <DEDUP_REMOVED lines=63> */
[----:B------:R-:W-:Y:S04]  /*39b0*/  LDS R156, [R3+0xa00] ;  /* 0x000a0000039c7984 */ /* 0x000fe80000000800 */
[----:B------:R-:W-:Y:S04]  /*39c0*/  LDS R157, [R3+0xe00] ;  /* 0x000e0000039d7984 */ /* 0x000fe80000000800 */
[----:B0-----:R-:W2:Y:S04]  /*39d0*/  LDL.LU.64 R28, [R1] ;  /* 0x00000000011c7983 */ /* 0x001ea80000300a00 */
        /* <DEDUP_REMOVED lines=62> */
[----:B------:R-:W2:Y:S01]  /*3dc0*/  LDL.LU.64 R154, [R1+0x1f8] ;  /* 0x0001f800019a7983 */ /* 0x000ea20000300a00 */
[----:B------:R-:W-:Y:S01]  /*3dd0*/  UIADD3 UR8, UR6, 0x4, URZ ;  /* 0x0000000406087890 */ /* 0x000fe2000fffe03f */
[----:B------:R-:W-:-:S02]  /*3de0*/  UMOV UR11, 0x40000040 ;  /* 0x40000040000b7882 */ /* 0x000fc40000000000 */
[----:B------:R-:W-:Y:S04]  /*3df0*/  LDS R158, [R0+0xa00] ;  /* 0x000a0000009e7984 */ /* 0x000fe80000000800 */
[----:B------:R-:W2:Y:S01]  /*3e00*/  LDS R159, [R0+0xe00] ;  /* 0x000e0000009f7984 */ /* 0x000ea20000000800 */
[----:B------:R-:W-:Y:S01]  /*3e10*/  UMOV UR10, UR8 ;  /* 0x00000008000a7c82 */ /* 0x000fe20008000000 */
[----:B--2---:R-:W-:-:S06]  /*3e20*/  WARPGROUP.ARRIVE ;  /* 0x00000000000079c5 */ /* 0x004fcc0000000000 */
[----:B------:R-:W-:Y:S03]  /*3e30*/  HGMMA.64x256x8.F32.TF32 R28, R156, gdesc[UR8], R28, gsb0 ;  /* 0x07e000089c1c7df0 */ /* 0x000fe6000800281c */
[----:B------:R-:W-:Y:S02]  /*3e40*/  WARPGROUP.DEPBAR.LE gsb0, 0x0 ;  /* 0x00008000000079c5 */ /* 0x000fe40000010000 */
        /* <DEDUP_REMOVED lines=52> */
[----:B------:R0:W-:Y:S01]  /*4190*/  STL [R1+0x68], R54 ;  /* 0x0000683601007387 */ /* 0x0001e20000100800 */
[----:B------:R-:W-:Y:S01]  /*41a0*/  IMAD.MOV.U32 R183, RZ, RZ, R118 ;  /* 0x000000ffffb77224 */ /* 0x000fe200078e0076 */
[----:B------:R-:W-:Y:S01]  /*41b0*/  MOV R219, R82 ;  /* 0x0000005200db7202 */ /* 0x000fe20000000f00 */
[----:B------:R-:W-:Y:S01]  /*41c0*/  IMAD.MOV.U32 R182, RZ, RZ, R119 ;  /* 0x000000ffffb67224 */ /* 0x000fe200078e0077 */
[----:B------:R-:W2:Y:S01]  /*41d0*/  LDL.LU.64 R150, [R1+0x610] ;  /* 0x0006100001967983 */ /* 0x000ea20000300a00 */
        /* <DEDUP_REMOVED lines=24> */
[----:B------:R-:W-:-:S02]  /*4360*/  IMAD.MOV.U32 R201, RZ, RZ, R100 ;  /* 0x000000ffffc97224 */ /* 0x000fc400078e0064 */
[----:B------:R-:W-:Y:S01]  /*4370*/  IMAD.MOV.U32 R200, RZ, RZ, R101 ;  /* 0x000000ffffc87224 */ /* 0x000fe200078e0065 */
[----:B------:R-:W2:Y:S01]  /*4380*/  LDL.LU.64 R136, [R1+0x5d8] ;  /* 0x0005d80001887983 */ /* 0x000ea20000300a00 */
[----:B------:R-:W-:Y:S02]  /*4390*/  IMAD.MOV.U32 R203, RZ, RZ, R98 ;  /* 0x000000ffffcb7224 */ /* 0x000fe400078e0062 */
[----:B------:R-:W-:Y:S01]  /*43a0*/  IMAD.MOV.U32 R202, RZ, RZ, R99 ;  /* 0x000000ffffca7224 */ /* 0x000fe200078e0063 */
[----:B------:R-:W2:Y:S01]  /*43b0*/  LDL.LU.64 R134, [R1+0x5d0] ;  /* 0x0005d00001867983 */ /* 0x000ea20000300a00 */
[----:B------:R-:W-:Y:S02]  /*43c0*/  IMAD.MOV.U32 R205, RZ, RZ, R96 ;  /* 0x000000ffffcd7224 */ /* 0x000fe400078e0060 */
        /* <DEDUP_REMOVED lines=53> */
[----:B------:R-:W-:-:S03]  /*4720*/  IMAD.MOV.U32 R8, RZ, RZ, R155 ;  /* 0x000000ffff087224 */ /* 0x000fc600078e009b */
        /* <DEDUP_REMOVED lines=35> */
[----:B------:R-:W-:Y:S04]  /*4960*/  LDS R152, [R3+0x4a00] ;  /* 0x004a000003987984 */ /* 0x000fe80000000800 */
[----:B------:R-:W-:Y:S04]  /*4970*/  LDS R153, [R3+0x4e00] ;  /* 0x004e000003997984 */ /* 0x000fe80000000800 */
[----:B------:R-:W-:Y:S04]  /*4980*/  LDS R154, [R0+0x4a00] ;  /* 0x004a0000009a7984 */ /* 0x000fe80000000800 */
[----:B------:R-:W2:Y:S02]  /*4990*/  LDS R155, [R0+0x4e00] ;  /* 0x004e0000009b7984 */ /* 0x000ea40000000800 */
        /* <DEDUP_REMOVED lines=92> */
[----:B------:R-:W-:-:S02]  /*4f60*/  IMAD.MOV.U32 R142, RZ, RZ, R159 ;  /* 0x000000ffff8e7224 */ /* 0x000fc400078e009f */
[----:B------:R-:W-:Y:S01]  /*4f70*/  IMAD.MOV.U32 R143, RZ, RZ, R158 ;  /* 0x000000ffff8f7224 */ /* 0x000fe200078e009e */
[----:B------:R-:W-:Y:S01]  /*4f80*/  LDS R159, [R0+0xf00] ;  /* 0x000f0000009f7984 */ /* 0x000fe20000000800 */
[----:B------:R-:W-:Y:S02]  /*4f90*/  IMAD.MOV.U32 R144, RZ, RZ, R157 ;  /* 0x000000ffff907224 */ /* 0x000fe400078e009d */
[----:B------:R-:W-:Y:S01]  /*4fa0*/  IMAD.MOV.U32 R145, RZ, RZ, R156 ;  /* 0x000000ffff917224 */ /* 0x000fe200078e009c */
[----:B------:R-:W-:Y:S04]  /*4fb0*/  LDS R157, [R3+0xf00] ;  /* 0x000f0000039d7984 */ /* 0x000fe80000000800 */
[----:B------:R-:W-:Y:S04]  /*4fc0*/  LDS R156, [R3+0xb00] ;  /* 0x000b0000039c7984 */ /* 0x000fe80000000800 */
[----:B------:R-:W2:Y:S01]  /*4fd0*/  LDS R158, [R0+0xb00] ;  /* 0x000b0000009e7984 */ /* 0x000ea20000000800 */
        /* <DEDUP_REMOVED lines=44> */
[----:B------:R-:W-:Y:S01]  /*52a0*/  IMAD.MOV.U32 R83, RZ, RZ, R218 ;  /* 0x000000ffff537224 */ /* 0x000fe200078e00da */
[----:B------:R0:W5:Y:S01]  /*52b0*/  LDL.LU R16, [R1+0x420] ;  /* 0x0004200001107983 */ /* 0x0001620000300800 */
[----:B------:R-:W-:-:S02]  /*52c0*/  IMAD.MOV.U32 R84, RZ, RZ, R217 ;  /* 0x000000ffff547224 */ /* 0x000fc400078e00d9 */
[----:B------:R-:W-:Y:S01]  /*52d0*/  IMAD.MOV.U32 R85, RZ, RZ, R216 ;  /* 0x000000ffff557224 */ /* 0x000fe200078e00d8 */
[----:B------:R0:W5:Y:S01]  /*52e0*/  LDL.LU R13, [R1+0x41c] ;  /* 0x00041c00010d7983 */ /* 0x0001620000300800 */
[----:B------:R-:W-:Y:S02]  /*52f0*/  IMAD.MOV.U32 R87, RZ, RZ, R214 ;  /* 0x000000ffff577224 */ /* 0x000fe400078e00d6 */
[----:B------:R-:W-:Y:S01]  /*5300*/  IMAD.MOV.U32 R88, RZ, RZ, R213 ;  /* 0x000000ffff587224 */ /* 0x000fe200078e00d5 */
[----:B------:R0:W5:Y:S01]  /*5310*/  LDL.LU R12, [R1+0x418] ;  /* 0x00041800010c7983 */ /* 0x0001620000300800 */
[----:B------:R-:W-:Y:S02]  /*5320*/  IMAD.MOV.U32 R89, RZ, RZ, R212 ;  /* 0x000000ffff597224 */ /* 0x000fe400078e00d4 */
        /* <DEDUP_REMOVED lines=122> */
[----:B------:R-:W-:Y:S04]  /*5ad0*/  STL.64 [R1+0x1f0], R152 ;  /* 0x0001f09801007387 */ /* 0x000fe80000100a00 */
[----:B------:R-:W-:Y:S04]  /*5ae0*/  STL.64 [R1+0x1f8], R154 ;  /* 0x0001f89a01007387 */ /* 0x000fe80000100a00 */
[----:B-1----:R-:W2:Y:S04]  /*5af0*/  LDL.LU.64 R150, [R1+0x3f0] ;  /* 0x0003f00001967983 */ /* 0x002ea80000300a00 */
        /* <DEDUP_REMOVED lines=68> */
[----:B0-----:R-:W-:Y:S05]  /*5f40*/  @!P2 BRA `(.L_x_22) ;  /* 0x000000a80030a947 */ /* 0x001fea0003800000 */
[----:B------:R-:W-:Y:S05]  /*5f50*/  @!P0 BRA `(.L_x_23) ;  /* 0x0000000000048947 */ /* 0x000fea0003800000 */
[----:B------:R-:W-:Y:S01]  /*5f60*/  BPT.TRAP 0x1 ;  /* 0x000000040000795c */ /* 0x000fe20000300000 */
.L_x_23:
[----:B------:R-:W-:Y:S05]  /*5f70*/  @P1 BRA `(.L_x_24) ;  /* 0x0000000000181947 */ /* 0x000fea0003800000 */
[----:B------:R-:W0:Y:S01]  /*5f80*/  S2UR UR6, SR_CgaCtaId ;  /* 0x00000000000679c3 */ /* 0x000e220000008800 */
[----:B------:R-:W-:Y:S02]  /*5f90*/  UMOV UR5, 0x400 ;  /* 0x0000040000057882 */ /* 0x000fe40000000000 */
[----:B0-----:R-:W-:-:S06]  /*5fa0*/  ULEA UR5, UR6, UR5, 0x18 ;  /* 0x0000000506057291 */ /* 0x001fcc000f8ec03f */
[----:B-----5:R-:W-:-:S04]  /*5fb0*/  LEA R0, R4, UR5, 0x3 ;  /* 0x0000000504007c11 */ /* 0x020fc8000f8e18ff */
[----:B------:R-:W0:Y:S02]  /*5fc0*/  SYNCS.PHASECHK.TRANS64.TRYWAIT P1, [R0+URZ], R7 ;  /* 0x00000007000075a7 */ /* 0x000e24000802017f */
[----:B0-----:R-:W-:Y:S05]  /*5fd0*/  @!P1 BRA `(.L_x_25) ;  /* 0x000001e000709947 */ /* 0x001fea0003800000 */
.L_x_24:
[----:B------:R-:W1:Y:S01]  /*5fe0*/  S2UR UR6, SR_CgaCtaId ;  /* 0x00000000000679c3 */ /* 0x000e620000008800 */
[----:B------:R-:W-:Y:S01]  /*5ff0*/  UMOV UR5, 0x400 ;  /* 0x0000040000057882 */ /* 0x000fe20000000000 */
[----:B0----5:R-:W-:-:S04]  /*6000*/  SHF.L.U32 R0, R4, 0xd, RZ ;  /* 0x0000000d04007819 */ /* 0x021fc800000006ff */
[----:B------:R-:W-:Y:S02]  /*6010*/  LOP3.LUT R161, R0, R13, RZ, 0xfc, !PT ;  /* 0x0000000d00a17212 */ /* 0x000fe400078efcff */
[----:B------:R-:W0:Y:S01]  /*6020*/  LDC R3, c[0x0][0x28c] ;  /* 0x0000a300ff037b82 */ /* 0x000e220000000800 */
[----:B-1----:R-:W-:-:S03]  /*6030*/  ULEA UR9, UR6, UR5, 0x18 ;  /* 0x0000000506097291 */ /* 0x002fc6000f8ec03f */
[----:B------:R-:W-:-:S03]  /*6040*/  UMOV UR5, UR39 ;  /* 0x0000002700057c82 */ /* 0x000fc60008000000 */
[----:B------:R-:W-:Y:S02]  /*6050*/  LEA R161, R161, UR9, 0x2 ;  /* 0x00000009a1a17c11 */ /* 0x000fe4000f8e10ff */
[----:B0-----:R-:W-:-:S03]  /*6060*/  ISETP.GE.AND P1, PT, R3, 0x41, PT ;  /* 0x000000410300780c */ /* 0x001fc60003f26270 */
[----:B------:R-:W-:Y:S01]  /*6070*/  IMAD.IADD R163, R11, 0x1, R161 ;  /* 0x000000010ba37824 */ /* 0x000fe200078e02a1 */
[----:B------:R0:W1:Y:S04]  /*6080*/  LDS R164, [R161+0x800] ;  /* 0x00080000a1a47984 */ /* 0x0000680000000800 */
[----:B------:R0:W2:Y:S04]  /*6090*/  LDS R165, [R161+0xc00] ;  /* 0x000c0000a1a57984 */ /* 0x0000a80000000800 */
[----:B------:R0:W3:Y:S04]  /*60a0*/  LDS R160, [R161+0x4800] ;  /* 0x00480000a1a07984 */ /* 0x0000e80000000800 */
[----:B------:R0:W4:Y:S04]  /*60b0*/  LDS R166, [R163+0x800] ;  /* 0x00080000a3a67984 */ /* 0x0001280000000800 */
[----:B------:R0:W0:Y:S04]  /*60c0*/  LDS R167, [R163+0xc00] ;  /* 0x000c0000a3a77984 */ /* 0x0000280000000800 */
[----:B------:R0:W0:Y:S04]  /*60d0*/  LDS R162, [R163+0x4800] ;  /* 0x00480000a3a27984 */ /* 0x0000280000000800 */
[----:B------:R-:W0:Y:S04]  /*60e0*/  LDS R161, [R161+0x4c00] ;  /* 0x004c0000a1a17984 */ /* 0x000e280000000800 */
[----:B------:R-:W0:Y:S01]  /*60f0*/  LDS R163, [R163+0x4c00] ;  /* 0x004c0000a3a37984 */ /* 0x000e220000000800 */
[----:B------:R-:W-:Y:S05]  /*6100*/  @!P1 BRA `(.L_x_26) ;  /* 0x0000005000b89947 */ /* 0x000fea0003800000 */
[----:B------:R-:W-:Y:S01]  /*6110*/  R2UR UR8, R4 ;  /* 0x00000000040872ca */ /* 0x000fe200000e0000 */
[----:B------:R-:W-:Y:S01]  /*6120*/  UIADD3 UR6, UR40, -0x1, URZ ;  /* 0xffffffff28067890 */ /* 0x000fe2000fffe03f */
[----:B------:R-:W-:-:S13]  /*6130*/  UMOV UR5, UR39 ;  /* 0x0000002700057c82 */ /* 0x000fda0008000000 */
.L_x_34:
[----:B------:R-:W-:-:S04]  /*6140*/  UIADD3 UR7, UR8, 0x1, URZ ;  /* 0x0000000108077890 */ /* 0x000fc8000fffe03f */
[----:B------:R-:W-:-:S04]  /*6150*/  UISETP.NE.AND UP0, UPT, UR7, 0x3, UPT ;  /* 0x000000030700788c */ /* 0x000fc8000bf05270 */
[----:B------:R-:W-:Y:S02]  /*6160*/  USEL UR9, URZ, 0x1, UP0 ;  /* 0x000000013f097887 */ /* 0x000fe40008000000 */
[----:B------:R-:W-:-:S04]  /*6170*/  USEL UR7, UR7, URZ, UP0 ;  /* 0x0000003f07077287 */ /* 0x000fc80008000000 */
[----:B------:R-:W-:Y:S02]  /*6180*/  LOP3.LUT R6, R6, UR9, RZ, 0x3c, !PT ;  /* 0x0000000906067c12 */ /* 0x000fe4000f8e3cff */
[----:B------:R-:W-:Y:S01]  /*6190*/  IMAD.U32 R4, RZ, RZ, UR7 ;  /* 0x00000007ff047e24 */ /* 0x000fe2000f8e00ff */
[----:B------:R-:W-:Y:S06]  /*61a0*/  @!P0 BRA `(.L_x_27) ;  /* 0x0000000000048947 */ /* 0x000fec0003800000 */
[----:B------:R-:W-:Y:S01]  /*61b0*/  BPT.TRAP 0x1 ;  /* 0x000000040000795c */ /* 0x000fe20000300000 */
.L_x_27:
        /* <DEDUP_REMOVED lines=64> */
[----:B-----5:R-:W0:Y:S04]  /*65c0*/  LDL.LU.64 R24, [R1] ;  /* 0x0000000001187983 */ /* 0x020e280000300a00 */
[----:B------:R-:W0:Y:S04]  /*65d0*/  LDL.LU.64 R26, [R1+0x8] ;  /* 0x00000800011a7983 */ /* 0x000e280000300a00 */
        /* <DEDUP_REMOVED lines=61> */
[----:B------:R-:W0:Y:S01]  /*69b0*/  LDL.LU.64 R150, [R1+0x1f8] ;  /* 0x0001f80001967983 */ /* 0x000e220000300a00 */
[----:B------:R-:W5:Y:S01]  /*69c0*/  S2UR UR7, SR_CgaCtaId ;  /* 0x00000000000779c3 */ /* 0x000f620000008800 */
[----:B------:R-:W-:Y:S01]  /*69d0*/  UMOV UR9, 0x400 ;  /* 0x0000040000097882 */ /* 0x000fe20000000000 */
[----:B------:R-:W-:Y:S01]  /*69e0*/  SHF.L.U32 R7, R6, 0x1f, RZ ;  /* 0x0000001f06077819 */ /* 0x000fe200000006ff */
[----:B------:R-:W-:Y:S01]  /*69f0*/  ULEA UR10, UR8, UR4, 0xb ;  /* 0x00000004080a7291 */ /* 0x000fe2000f8e583f */
[----:B------:R-:W-:Y:S01]  /*6a00*/  UMOV UR11, 0x40000040 ;  /* 0x40000040000b7882 */ /* 0x000fe20000000000 */
[----:B-----5:R-:W-:-:S06]  /*6a10*/  ULEA UR9, UR7, UR9, 0x18 ;  /* 0x0000000907097291 */ /* 0x020fcc000f8ec03f */
[----:B------:R-:W-:-:S04]  /*6a20*/  LEA R8, R4, UR9, 0x3 ;  /* 0x0000000904087c11 */ /* 0x000fc8000f8e18ff */
[----:B------:R0:W0:Y:S02]  /*6a30*/  SYNCS.PHASECHK.TRANS64.TRYWAIT P1, [R8+URZ], R7 ;  /* 0x00000007080075a7 */ /* 0x000024000802017f */
[----:B012-4-:R-:W-:-:S06]  /*6a40*/  WARPGROUP.ARRIVE ;  /* 0x00000000000079c5 */ /* 0x017fcc0000000000 */
        /* <DEDUP_REMOVED lines=70> */
[----:B------:R-:W3:Y:S01]  /*6eb0*/  LDL.LU.64 R150, [R1+0x5f0] ;  /* 0x0005f00001967983 */ /* 0x000ee20000300a00 */
        /* <DEDUP_REMOVED lines=8> */
[----:B------:R-:W-:-:S02]  /*6f40*/  IMAD.MOV.U32 R190, RZ, RZ, R102 ;  /* 0x000000ffffbe7224 */ /* 0x000fc400078e0066 */
[----:B------:R-:W-:Y:S01]  /*6f50*/  IMAD.MOV.U32 R189, RZ, RZ, R103 ;  /* 0x000000ffffbd7224 */ /* 0x000fe200078e0067 */
[----:B------:R-:W3:Y:S01]  /*6f60*/  LDL.LU.64 R144, [R1+0x5d8] ;  /* 0x0005d80001907983 */ /* 0x000ee20000300a00 */
[----:B------:R-:W-:Y:S02]  /*6f70*/  IMAD.MOV.U32 R192, RZ, RZ, R100 ;  /* 0x000000ffffc07224 */ /* 0x000fe400078e0064 */
[----:B------:R-:W-:Y:S01]  /*6f80*/  IMAD.MOV.U32 R191, RZ, RZ, R101 ;  /* 0x000000ffffbf7224 */ /* 0x000fe200078e0065 */
[----:B------:R-:W3:Y:S01]  /*6f90*/  LDL.LU.64 R142, [R1+0x5d0] ;  /* 0x0005d000018e7983 */ /* 0x000ee20000300a00 */
[----:B------:R-:W-:Y:S02]  /*6fa0*/  IMAD.MOV.U32 R194, RZ, RZ, R98 ;  /* 0x000000ffffc27224 */ /* 0x000fe400078e0062 */
        /* <DEDUP_REMOVED lines=49> */
[----:B------:R-:W3:Y:S04]  /*72c0*/  LDL.LU.64 R108, [R1+0x548] ;  /* 0x00054800016c7983 */ /* 0x000ee80000300a00 */
        /* <DEDUP_REMOVED lines=25> */
[----:B0-----:R-:W3:Y:S04]  /*7460*/  LDL.LU.64 R56, [R1+0x478] ;  /* 0x0004780001387983 */ /* 0x001ee80000300a00 */
        /* <DEDUP_REMOVED lines=15> */
[----:B------:R-:W3:Y:S01]  /*7560*/  LDL.LU.64 R24, [R1+0x3f8] ;  /* 0x0003f80001187983 */ /* 0x000ee20000300a00 */
[----:B------:R-:W-:Y:S01]  /*7570*/  UMOV UR14, UR10 ;  /* 0x0000000a000e7c82 */ /* 0x000fe20008000000 */
[----:B------:R-:W-:Y:S01]  /*7580*/  UMOV UR15, UR11 ;  /* 0x0000000b000f7c82 */ /* 0x000fe20008000000 */
[----:B---3--:R-:W-:-:S06]  /*7590*/  WARPGROUP.ARRIVE ;  /* 0x00000000000079c5 */ /* 0x008fcc0000000000 */
        /* <DEDUP_REMOVED lines=98> */
[----:B------:R-:W-:Y:S02]  /*7bc0*/  IMAD.MOV.U32 R152, RZ, RZ, R3 ;  /* 0x000000ffff987224 */ /* 0x000fe400078e0003 */
[----:B------:R-:W0:Y:S01]  /*7bd0*/  S2R R3, SR_TID.X ;  /* 0x0000000000037919 */ /* 0x000e220000002100 */
[----:B------:R-:W-:Y:S01]  /*7be0*/  IMAD.MOV.U32 R139, RZ, RZ, R153 ;  /* 0x000000ffff8b7224 */ /* 0x000fe200078e0099 */
[----:B------:R-:W-:Y:S01]  /*7bf0*/  MOV R138, R154 ;  /* 0x0000009a008a7202 */ /* 0x000fe20000000f00 */
[----:B------:R-:W-:Y:S01]  /*7c00*/  IMAD.MOV.U32 R154, RZ, RZ, R5 ;  /* 0x000000ffff9a7224 */ /* 0x000fe200078e0005 */
[----:B------:R-:W-:Y:S01]  /*7c10*/  MOV R153, R9 ;  /* 0x0000000900997202 */ /* 0x000fe20000000f00 */
[----:B------:R-:W-:Y:S02]  /*7c20*/  IMAD.MOV.U32 R151, RZ, RZ, R10 ;  /* 0x000000ffff977224 */ /* 0x000fe400078e000a */
[----:B------:R-:W-:Y:S02]  /*7c30*/  IMAD.MOV.U32 R137, RZ, RZ, R155 ;  /* 0x000000ffff897224 */ /* 0x000fe400078e009b */
[----:B------:R-:W-:-:S02]  /*7c40*/  IMAD.MOV.U32 R150, RZ, RZ, R12 ;  /* 0x000000ffff967224 */ /* 0x000fc400078e000c */
[----:B------:R-:W-:Y:S02]  /*7c50*/  IMAD.MOV.U32 R155, RZ, RZ, R0 ;  /* 0x000000ffff9b7224 */ /* 0x000fe400078e0000 */
[----:B0-----:R-:W-:Y:S01]  /*7c60*/  IMAD.SHL.U32 R9, R3, 0x10, RZ ;  /* 0x0000001003097824 */ /* 0x001fe200078e00ff */
[----:B------:R-:W-:-:S04]  /*7c70*/  SHF.R.U32.HI R5, RZ, 0x2, R3 ;  /* 0x00000002ff057819 */ /* 0x000fc80000011603 */
[----:B------:R-:W-:Y:S02]  /*7c80*/  LOP3.LUT R9, R9, 0xe00, RZ, 0xc0, !PT ;  /* 0x00000e0009097812 */ /* 0x000fe400078ec0ff */
[C---:B------:R-:W-:Y:S02]  /*7c90*/  LOP3.LUT R10, R5.reuse, 0x4, RZ, 0xc0, !PT ;  /* 0x00000004050a7812 */ /* 0x040fe400078ec0ff */
[----:B------:R-:W-:Y:S02]  /*7ca0*/  LOP3.LUT R12, R5, 0x3, RZ, 0xc0, !PT ;  /* 0x00000003050c7812 */ /* 0x000fe400078ec0ff */
[----:B------:R-:W-:Y:S01]  /*7cb0*/  LOP3.LUT R0, R9, R10, RZ, 0xfc, !PT ;  /* 0x0000000a09007212 */ /* 0x000fe200078efcff */
[----:B------:R-:W-:-:S03]  /*7cc0*/  IMAD.SHL.U32 R3, R3, 0x8, RZ ;  /* 0x0000000803037824 */ /* 0x000fc600078e00ff */
[----:B------:R-:W-:-:S04]  /*7cd0*/  LOP3.LUT R0, R0, R12, RZ, 0xfc, !PT ;  /* 0x0000000c00007212 */ /* 0x000fc800078efcff */
[----:B------:R-:W-:Y:S02]  /*7ce0*/  LOP3.LUT R3, R0, 0x18, R3, 0xf8, !PT ;  /* 0x0000001800037812 */ /* 0x000fe400078ef803 */
[----:B------:R-:W-:-:S05]  /*7cf0*/  MOV R0, UR8 ;  /* 0x0000000800007c02 */ /* 0x000fca0008000f00 */
[----:B------:R-:W-:-:S05]  /*7d00*/  IMAD R0, R0, 0x2000, R3 ;  /* 0x0000200000007824 */ /* 0x000fca00078e0203 */
[----:B------:R-:W-:Y:S01]  /*7d10*/  LEA R0, R0, UR9, 0x2 ;  /* 0x0000000900007c11 */ /* 0x000fe2000f8e10ff */
[----:B------:R-:W-:-:S04]  /*7d20*/  IMAD.MOV.U32 R134, RZ, RZ, R158 ;  /* 0x000000ffff867224 */ /* 0x000fc800078e009e */
[----:B------:R-:W-:Y:S01]  /*7d30*/  IMAD.IADD R3, R11, 0x1, R0 ;  /* 0x000000010b037824 */ /* 0x000fe200078e0200 */
[----:B------:R-:W-:Y:S01]  /*7d40*/  MOV R133, R159 ;  /* 0x0000009f00857202 */ /* 0x000fe20000000f00 */
[----:B------:R-:W-:Y:S02]  /*7d50*/  IMAD.MOV.U32 R135, RZ, RZ, R157 ;  /* 0x000000ffff877224 */ /* 0x000fe400078e009d */
[----:B------:R-:W-:Y:S01]  /*7d60*/  IMAD.MOV.U32 R136, RZ, RZ, R156 ;  /* 0x000000ffff887224 */ /* 0x000fe200078e009c */
[----:B------:R-:W-:Y:S04]  /*7d70*/  LDS R157, [R0+0xd00] ;  /* 0x000d0000009d7984 */ /* 0x000fe80000000800 */
        /* <DEDUP_REMOVED lines=83> */
[----:B------:R-:W-:Y:S01]  /*82b0*/  IMAD.MOV.U32 R149, RZ, RZ, R14 ;  /* 0x000000ffff957224 */ /* 0x000fe200078e000e */
[----:B------:R-:W-:Y:S01]  /*82c0*/  UIADD3 UR8, UR10, 0x2, URZ ;  /* 0x000000020a087890 */ /* 0x000fe2000fffe03f */
[----:B------:R-:W-:-:S06]  /*82d0*/  UMOV UR15, 0x40000040 ;  /* 0x40000040000f7882 */ /* 0x000fcc0000000000 */
[----:B------:R-:W-:Y:S01]  /*82e0*/  UMOV UR14, UR8 ;  /* 0x00000008000e7c82 */ /* 0x000fe20008000000 */
        /* <DEDUP_REMOVED lines=136> */
[----:B------:R0:W1:Y:S04]  /*8b70*/  LDS R156, [R0+0xa00] ;  /* 0x000a0000009c7984 */ /* 0x0000680000000800 */
[----:B------:R0:W2:Y:S04]  /*8b80*/  LDS R157, [R0+0xe00] ;  /* 0x000e0000009d7984 */ /* 0x0000a80000000800 */
[----:B------:R0:W3:Y:S04]  /*8b90*/  LDS R152, [R0+0x4a00] ;  /* 0x004a000000987984 */ /* 0x0000e80000000800 */
[----:B------:R0:W4:Y:S04]  /*8ba0*/  LDS R153, [R0+0x4e00] ;  /* 0x004e000000997984 */ /* 0x0001280000000800 */
[----:B------:R0:W0:Y:S04]  /*8bb0*/  LDS R158, [R3+0xa00] ;  /* 0x000a0000039e7984 */ /* 0x0000280000000800 */
[----:B------:R0:W0:Y:S04]  /*8bc0*/  LDS R159, [R3+0xe00] ;  /* 0x000e0000039f7984 */ /* 0x0000280000000800 */
[----:B------:R0:W0:Y:S04]  /*8bd0*/  LDS R154, [R3+0x4a00] ;  /* 0x004a0000039a7984 */ /* 0x0000280000000800 */
[----:B------:R0:W0:Y:S01]  /*8be0*/  LDS R155, [R3+0x4e00] ;  /* 0x004e0000039b7984 */ /* 0x0000220000000800 */
[----:B------:R-:W-:Y:S05]  /*8bf0*/  @!P0 BRA `(.L_x_28) ;  /* 0x0000000000048947 */ /* 0x000fea0003800000 */
[----:B------:R-:W-:Y:S01]  /*8c00*/  BPT.TRAP 0x1 ;  /* 0x000000040000795c */ /* 0x000fe20000300000 */
.L_x_28:
[----:B------:R-:W-:Y:S02]  /*8c10*/  UISETP.GT.U32.AND UP0, UPT, UR54, 0x1, UPT ;  /* 0x000000013600788c */ /* 0x000fe4000bf04070 */
[----:B------:R-:W-:-:S04]  /*8c20*/  ULEA UR7, UR5, UR9, 0x3 ;  /* 0x0000000905077291 */ /* 0x000fc8000f8e183f */
[----:B------:R-:W-:Y:S01]  /*8c30*/  UIADD3 UR7, UR7, 0x18, URZ ;  /* 0x0000001807077890 */ /* 0x000fe2000fffe03f */
[----:B------:R-:W-:-:S03]  /*8c40*/  PLOP3.LUT P2, PT, PT, PT, UP0, 0x80, 0x0 ;  /* 0x000000000000781c */ /* 0x000fc60003f4f008 */
[----:B------:R-:W-:-:S09]  /*8c50*/  UPRMT UR7, URZ, 0x654, UR7 ;  /* 0x000006543f077896 */ /* 0x000fd20008000007 */
[----:B------:R-:W-:Y:S01]  /*8c60*/  SYNCS.ARRIVE.TRANS64.RED.A1T0 RZ, [UR7], RZ ;  /* 0x000000ffffff79a7 */ /* 0x000fe20008100407 */
[----:B------:R-:W-:Y:S05]  /*8c70*/  @P2 BRA `(.L_x_29) ;  /* 0x0000000000042947 */ /* 0x000fea0003800000 */
[----:B------:R-:W-:Y:S01]  /*8c80*/  BPT.TRAP 0x1 ;  /* 0x000000040000795c */ /* 0x000fe20000300000 */
.L_x_29:
[----:B0-----:R-:W-:Y:S04]  /*8c90*/  STL.64 [R1+0x400], R154 ;  /* 0x0004009a01007387 */ /* 0x001fe80000100a00 */
[----:B---34-:R-:W-:Y:S04]  /*8ca0*/  STL.64 [R1+0x3f8], R152 ;  /* 0x0003f89801007387 */ /* 0x018fe80000100a00 */
        /* <DEDUP_REMOVED lines=62> */
[----:B0-----:R-:W1:Y:S04]  /*9090*/  LDL.LU R28, [R1] ;  /* 0x00000000011c7983 */ /* 0x001e680000300800 */
[----:B------:R-:W1:Y:S04]  /*90a0*/  LDL.LU R29, [R1+0x4] ;  /* 0x00000400011d7983 */ /* 0x000e680000300800 */
        /* <DEDUP_REMOVED lines=125> */
[----:B------:R-:W1:Y:S01]  /*9880*/  LDL.LU R155, [R1+0x1fc] ;  /* 0x0001fc00019b7983 */ /* 0x000e620000300800 */
[----:B------:R-:W-:Y:S01]  /*9890*/  UIADD3 UR8, UR10, 0x4, URZ ;  /* 0x000000040a087890 */ /* 0x000fe2000fffe03f */
[----:B------:R-:W-:-:S06]  /*98a0*/  UMOV UR15, 0x40000040 ;  /* 0x40000040000f7882 */ /* 0x000fcc0000000000 */
[----:B------:R-:W-:Y:S01]  /*98b0*/  UMOV UR14, UR8 ;  /* 0x00000008000e7c82 */ /* 0x000fe20008000000 */
[----:B-12---:R-:W-:-:S06]  /*98c0*/  WARPGROUP.ARRIVE ;  /* 0x00000000000079c5 */ /* 0x006fcc0000000000 */
        /* <DEDUP_REMOVED lines=130> */
[----:B------:R-:W-:-:S04]  /*a0f0*/  UIADD3 UR5, UR5, 0x1, URZ ;  /* 0x0000000105057890 */ /* 0x000fc8000fffe03f */
[----:B------:R-:W-:-:S04]  /*a100*/  UISETP.NE.AND UP0, UPT, UR5, 0x3, UPT ;  /* 0x000000030500788c */ /* 0x000fc8000bf05270 */
[----:B------:R-:W-:Y:S01]  /*a110*/  USEL UR5, UR5, URZ, UP0 ;  /* 0x0000003f05057287 */ /* 0x000fe20008000000 */
        /* <DEDUP_REMOVED lines=13> */
.L_x_30:
[----:B------:R-:W-:Y:S04]  /*a1f0*/  BSSY B0, `(.L_x_31) ;  /* 0x0000004000007945 */ /* 0x000fe80003800000 */
[----:B------:R-:W-:Y:S05]  /*a200*/  @P1 BRA `(.L_x_32) ;  /* 0x0000000000081947 */ /* 0x000fea0003800000 */
[----:B------:R-:W5:Y:S02]  /*a210*/  SYNCS.PHASECHK.TRANS64.TRYWAIT P1, [R8+URZ], R7 ;  /* 0x00000007080075a7 */ /* 0x000f64000802017f */
[----:B-----5:R-:W-:Y:S05]  /*a220*/  @!P1 BRA `(.L_x_33) ;  /* 0x0000019c00f09947 */ /* 0x020fea0003800000 */
.L_x_32:
[----:B------:R-:W-:Y:S05]  /*a230*/  BSYNC B0 ;  /* 0x0000000000007941 */ /* 0x000fea0003800000 */
.L_x_31:
[----:B0-----:R-:W-:Y:S01]  /*a240*/  IMAD.SHL.U32 R0, R4, 0x2000, RZ ;  /* 0x0000200004007824 */ /* 0x001fe200078e00ff */
[----:B------:R-:W-:Y:S05]  /*a250*/  WARPSYNC.ALL ;  /* 0x0000000000007948 */ /* 0x000fea0003800000 */
[----:B------:R-:W-:-:S04]  /*a260*/  LOP3.LUT R161, R0, R13, RZ, 0xfc, !PT ;  /* 0x0000000d00a17212 */ /* 0x000fc800078efcff */
[----:B------:R-:W-:-:S05]  /*a270*/  LEA R161, R161, UR9, 0x2 ;  /* 0x00000009a1a17c11 */ /* 0x000fca000f8e10ff */
[----:B------:R-:W-:Y:S01]  /*a280*/  IMAD.IADD R163, R11, 0x1, R161 ;  /* 0x000000010ba37824 */ /* 0x000fe200078e02a1 */
[----:B------:R-:W0:Y:S04]  /*a290*/  LDS R164, [R161+0x800] ;  /* 0x00080000a1a47984 */ /* 0x000e280000000800 */
[----:B------:R-:W0:Y:S04]  /*a2a0*/  LDS R165, [R161+0xc00] ;  /* 0x000c0000a1a57984 */ /* 0x000e280000000800 */
[----:B------:R-:W0:Y:S04]  /*a2b0*/  LDS R160, [R161+0x4800] ;  /* 0x00480000a1a07984 */ /* 0x000e280000000800 */
[----:B------:R-:W0:Y:S04]  /*a2c0*/  LDS R166, [R163+0x800] ;  /* 0x00080000a3a67984 */ /* 0x000e280000000800 */
[----:B------:R-:W0:Y:S04]  /*a2d0*/  LDS R167, [R163+0xc00] ;  /* 0x000c0000a3a77984 */ /* 0x000e280000000800 */
[----:B------:R-:W0:Y:S04]  /*a2e0*/  LDS R162, [R163+0x4800] ;  /* 0x00480000a3a27984 */ /* 0x000e280000000800 */
[----:B------:R-:W0:Y:S04]  /*a2f0*/  LDS R161, [R161+0x4c00] ;  /* 0x004c0000a1a17984 */ /* 0x000e280000000800 */
[----:B------:R-:W0:Y:S04]  /*a300*/  LDS R163, [R163+0x4c00] ;  /* 0x004c0000a3a37984 */ /* 0x000e280000000800 */
[----:B------:R-:W-:Y:S04]  /*a310*/  STL.64 [R1+0x400], R154 ;  /* 0x0004009a01007387 */ /* 0x000fe80000100a00 */
        /* <DEDUP_REMOVED lines=63> */
[----:B---3--:R-:W1:Y:S04]  /*a710*/  LDL.LU.64 R28, [R1] ;  /* 0x00000000011c7983 */ /* 0x008e680000300a00 */
[----:B------:R-:W1:Y:S04]  /*a720*/  LDL.LU.64 R30, [R1+0x8] ;  /* 0x00000800011e7983 */ /* 0x000e680000300a00 */
        /* <DEDUP_REMOVED lines=61> */
[----:B------:R-:W1:Y:S01]  /*ab00*/  LDL.LU.64 R154, [R1+0x1f8] ;  /* 0x0001f800019a7983 */ /* 0x000e620000300a00 */
        /* <DEDUP_REMOVED lines=134> */
[----:B------:R-:W-:Y:S01]  /*b370*/  UISETP.GT.AND UP0, UPT, UR6, 0x2, UPT ;  /* 0x000000020600788c */ /* 0x000fe2000bf04270 */
[----:B------:R-:W-:Y:S01]  /*b380*/  R2UR UR8, R4 ;  /* 0x00000000040872ca */ /* 0x000fe200000e0000 */
[----:B------:R-:W-:-:S04]  /*b390*/  UIADD3 UR6, UR6, -0x1, URZ ;  /* 0xffffffff06067890 */ /* 0x000fc8000fffe03f */
[----:B------:R-:W-:Y:S01]  /*b3a0*/  PLOP3.LUT P1, PT, PT, PT, UP0, 0x80, 0x0 ;  /* 0x000000000000781c */ /* 0x000fe20003f2f008 */
[----:B--2---:R-:W-:-:S07]  /*b3b0*/  WARPGROUP.ARRIVE ;  /* 0x00000000000079c5 */ /* 0x004fce0000000000 */
[----:B------:R-:W-:Y:S03]  /*b3c0*/  HGMMA.64x256x8.F32.TF32 R24, R152, gdesc[UR8], R24, gsb0 ;  /* 0x07e0000898187df0 */ /* 0x000fe60008002818 */
[----:B------:R-:W-:Y:S02]  /*b3d0*/  WARPGROUP.DEPBAR.LE gsb0, 0x0 ;  /* 0x00008000000079c5 */ /* 0x000fe40000010000 */
[----:B0-----:R-:W-:Y:S05]  /*b3e0*/  @P1 BRA `(.L_x_34) ;  /* 0xffffffac00541947 */ /* 0x001fea000383ffff */
.L_x_26:
        /* <DEDUP_REMOVED lines=64> */
[----:B-1----:R-:W0:Y:S04]  /*b7f0*/  LDL.LU.64 R24, [R1] ;  /* 0x0000000001187983 */ /* 0x002e280000300a00 */
        /* <DEDUP_REMOVED lines=63> */
[----:B------:R-:W-:Y:S01]  /*bbf0*/  IMAD.MOV.U32 R7, RZ, RZ, 0x40000040 ;  /* 0x40000040ff077424 */ /* 0x000fe200078e00ff */
[----:B------:R-:W-:Y:S01]  /*bc00*/  LEA R6, R4, UR4, 0xb ;  /* 0x0000000404067c11 */ /* 0x000fe2000f8e58ff */
[----:B------:R-:W1:Y:S01]  /*bc10*/  S2R R3, SR_TID.X ;  /* 0x0000000000037919 */ /* 0x000e620000002100 */
[----:B------:R-:W-:-:S02]  /*bc20*/  LOP3.LUT R9, R12, R9, R10, 0xfe, !PT ;  /* 0x000000090c097212 */ /* 0x000fc400078efe0a */
[----:B------:R-:W-:Y:S01]  /*bc30*/  R2UR UR6, R6 ;  /* 0x00000000060672ca */ /* 0x000fe200000e0000 */
[----:B------:R-:W-:Y:S01]  /*bc40*/  STL [R1+0x414], R11 ;  /* 0x0004140b01007387 */ /* 0x000fe20000100800 */
[----:B------:R-:W-:-:S03]  /*bc50*/  R2UR UR7, R7 ;  /* 0x00000000070772ca */ /* 0x000fc600000e0000 */
[----:B------:R-:W-:Y:S04]  /*bc60*/  STL [R1+0x410], R16 ;  /* 0x0004101001007387 */ /* 0x000fe80000100800 */
[----:B------:R3:W-:Y:S04]  /*bc70*/  STL [R1+0x40c], R5 ;  /* 0x00040c0501007387 */ /* 0x0007e80000100800 */
[----:B------:R3:W-:Y:S01]  /*bc80*/  STL [R1+0x408], R2 ;  /* 0x0004080201007387 */ /* 0x0007e20000100800 */
[----:B-1----:R-:W-:-:S04]  /*bc90*/  SHF.L.U32 R3, R3, 0x3, RZ ;  /* 0x0000000303037819 */ /* 0x002fc800000006ff */
[----:B------:R-:W-:-:S05]  /*bca0*/  LOP3.LUT R9, R9, 0x18, R3, 0xf8, !PT ;  /* 0x0000001809097812 */ /* 0x000fca00078ef803 */
[----:B------:R-:W-:Y:S01]  /*bcb0*/  IMAD.IADD R0, R9, 0x1, R0 ;  /* 0x0000000109007824 */ /* 0x000fe200078e0200 */
[----:B0-2-4-:R-:W-:-:S06]  /*bcc0*/  WARPGROUP.ARRIVE ;  /* 0x00000000000079c5 */ /* 0x015fcc0000000000 */
[----:B------:R-:W-:Y:S03]  /*bcd0*/  HGMMA.64x256x8.F32.TF32 R24, R164, gdesc[UR4], R24, gsb0 ;  /* 0x07e00004a4187df0 */ /* 0x000fe60008002818 */
[----:B------:R-:W-:Y:S02]  /*bce0*/  WARPGROUP.DEPBAR.LE gsb0, 0x0 ;  /* 0x00008000000079c5 */ /* 0x000fe40000010000 */
[----:B------:R-:W-:Y:S01]  /*bcf0*/  STL.64 [R1], R24 ;  /* 0x0000001801007387 */ /* 0x000fe20000100a00 */
[----:B------:R-:W-:Y:S01]  /*bd00*/  MOV R4, R150 ;  /* 0x0000009600047202 */ /* 0x000fe20000000f00 */
[----:B------:R-:W-:Y:S01]  /*bd10*/  IMAD.MOV.U32 R3, RZ, RZ, R151 ;  /* 0x000000ffff037224 */ /* 0x000fe200078e0097 */
[----:B------:R-:W-:Y:S01]  /*bd20*/  MOV R14, R145 ;  /* 0x00000091000e7202 */ /* 0x000fe20000000f00 */
        /* <DEDUP_REMOVED lines=70> */
[----:B---3--:R-:W-:Y:S01]  /*c190*/  MOV R5, R55 ;  /* 0x0000003700057202 */ /* 0x008fe20000000f00 */
        /* <DEDUP_REMOVED lines=103> */
[----:B------:R-:W-:-:S02]  /*c810*/  R2UR UR6, R6 ;  /* 0x00000000060672ca */ /* 0x000fc400000e0000 */
[----:B------:R-:W-:Y:S01]  /*c820*/  R2UR UR7, R7 ;  /* 0x00000000070772ca */ /* 0x000fe200000e0000 */
[----:B--2---:R-:W-:-:S12]  /*c830*/  WARPGROUP.ARRIVE ;  /* 0x00000000000079c5 */ /* 0x004fd80000000000 */
        /* <DEDUP_REMOVED lines=91> */
[----:B------:R-:W-:-:S03]  /*cdf0*/  IMAD.MOV.U32 R53, RZ, RZ, R11 ;  /* 0x000000ffff357224 */ /* 0x000fc600078e000b */
[----:B------:R-:W2:Y:S04]  /*ce00*/  LDL.LU R49, [R1+0x64] ;  /* 0x0000640001317983 */ /* 0x000ea80000300800 */
[----:B------:R-:W2:Y:S04]  /*ce10*/  LDL.LU R50, [R1+0x68] ;  /* 0x0000680001327983 */ /* 0x000ea80000300800 */
[----:B------:R-:W2:Y:S04]  /*ce20*/  LDL.LU R51, [R1+0x6c] ;  /* 0x00006c0001337983 */ /* 0x000ea80000300800 */
[----:B------:R-:W2:Y:S04]  /*ce30*/  LDL.LU R52, [R1+0x70] ;  /* 0x0000700001347983 */ /* 0x000ea80000300800 */
[----:B------:R-:W3:Y:S01]  /*ce40*/  LDL.LU R11, [R1+0x414] ;  /* 0x00041400010b7983 */ /* 0x000ee20000300800 */
[----:B------:R-:W-:Y:S01]  /*ce50*/  LEA R0, R0, UR9, 0x2 ;  /* 0x0000000900007c11 */ /* 0x000fe2000f8e10ff */
[----:B------:R-:W-:Y:S01]  /*ce60*/  IMAD.MOV.U32 R133, RZ, RZ, R155 ;  /* 0x000000ffff857224 */ /* 0x000fe200078e009b */
[----:B------:R-:W-:Y:S01]  /*ce70*/  MOV R136, R152 ;  /* 0x0000009800887202 */ /* 0x000fe20000000f00 */
[----:B------:R-:W-:-:S02]  /*ce80*/  IMAD.MOV.U32 R134, RZ, RZ, R154 ;  /* 0x000000ffff867224 */ /* 0x000fc400078e009a */
[----:B------:R-:W-:Y:S01]  /*ce90*/  IMAD.MOV.U32 R135, RZ, RZ, R153 ;  /* 0x000000ffff877224 */ /* 0x000fe200078e0099 */
[----:B------:R-:W-:Y:S04]  /*cea0*/  LDS R152, [R0+0x900] ;  /* 0x0009000000987984 */ /* 0x000fe80000000800 */
[----:B------:R-:W-:Y:S01]  /*ceb0*/  LDS R153, [R0+0xd00] ;  /* 0x000d000000997984 */ /* 0x000fe20000000800 */
[----:B------:R-:W-:Y:S02]  /*cec0*/  IMAD.MOV.U32 R149, RZ, RZ, R8 ;  /* 0x000000ffff957224 */ /* 0x000fe400078e0008 */
[----:B------:R-:W-:Y:S02]  /*ced0*/  VIADD R8, R6, 0x2 ;  /* 0x0000000206087836 */ /* 0x000fe40000000000 */
[----:B------:R-:W-:Y:S01]  /*cee0*/  IMAD.MOV.U32 R9, RZ, RZ, 0x40000040 ;  /* 0x40000040ff097424 */ /* 0x000fe200078e00ff */
[----:B------:R-:W-:Y:S01]  /*cef0*/  MOV R56, R2 ;  /* 0x0000000200387202 */ /* 0x000fe20000000f00 */
[----:B------:R-:W-:Y:S01]  /*cf00*/  IMAD.MOV.U32 R54, RZ, RZ, R16 ;  /* 0x000000ffff367224 */ /* 0x000fe200078e0010 */
[----:B------:R-:W-:Y:S01]  /*cf10*/  R2UR UR6, R8 ;  /* 0x00000000080672ca */ /* 0x000fe200000e0000 */
[----:B------:R-:W-:Y:S01]  /*cf20*/  IMAD.MOV.U32 R55, RZ, RZ, R5 ;  /* 0x000000ffff377224 */ /* 0x000fe200078e0005 */
[----:B------:R-:W-:Y:S01]  /*cf30*/  R2UR UR7, R9 ;  /* 0x00000000090772ca */ /* 0x000fe200000e0000 */
        /* <DEDUP_REMOVED lines=93> */
[----:B---3--:R-:W-:-:S05]  /*d510*/  IMAD.IADD R11, R11, 0x1, R0 ;  /* 0x000000010b0b7824 */ /* 0x008fca00078e0200 */
[----:B------:R-:W-:Y:S04]  /*d520*/  LDS R154, [R11+0x900] ;  /* 0x000900000b9a7984 */ /* 0x000fe80000000800 */
[----:B------:R-:W2:Y:S02]  /*d530*/  LDS R155, [R11+0xd00] ;  /* 0x000d00000b9b7984 */ /* 0x000ea40000000800 */
        /* <DEDUP_REMOVED lines=134> */
[----:B------:R-:W2:Y:S01]  /*dda0*/  LDS R155, [R11+0x4d00] ;  /* 0x004d00000b9b7984 */ /* 0x000ea20000000800 */
[----:B------:R-:W-:-:S02]  /*ddb0*/  R2UR UR6, R8 ;  /* 0x00000000080672ca */ /* 0x000fc400000e0000 */
[----:B------:R-:W-:Y:S01]  /*ddc0*/  R2UR UR7, R9 ;  /* 0x00000000090772ca */ /* 0x000fe200000e0000 */
[----:B--2---:R-:W-:-:S12]  /*ddd0*/  WARPGROUP.ARRIVE ;  /* 0x00000000000079c5 */ /* 0x004fd80000000000 */
        /* <DEDUP_REMOVED lines=12> */
.L_x_35:
        /* <DEDUP_REMOVED lines=8> */
.L_x_36:
        /* <DEDUP_REMOVED lines=64> */
[----:B0-----:R-:W1:Y:S04]  /*e320*/  LDL.LU.64 R28, [R1] ;  /* 0x00000000011c7983 */ /* 0x001e680000300a00 */
        /* <DEDUP_REMOVED lines=63> */
[----:B------:R-:W-:Y:S01]  /*e720*/  VIADD R8, R6, 0x4 ;  /* 0x0000000406087836 */ /* 0x000fe20000000000 */
[----:B------:R-:W-:-:S04]  /*e730*/  MOV R9, 0x40000040 ;  /* 0x4000004000097802 */ /* 0x000fc80000000f00 */
[----:B------:R-:W-:Y:S02]  /*e740*/  R2UR UR6, R8 ;  /* 0x00000000080672ca */ /* 0x000fe400000e0000 */
[----:B------:R-:W-:Y:S01]  /*e750*/  R2UR UR7, R9 ;  /* 0x00000000090772ca */ /* 0x000fe200000e0000 */
[----:B-12---:R-:W-:-:S12]  /*e760*/  WARPGROUP.ARRIVE ;  /* 0x00000000000079c5 */ /* 0x006fd80000000000 */
        /* <DEDUP_REMOVED lines=66> */
[----:B------:R0:W-:Y:S01]  /*eb90*/  STL.64 [R1+0x80], R60 ;  /* 0x0000803c01007387 */ /* 0x0001e20000100a00 */
        /* <DEDUP_REMOVED lines=178> */
[----:B------:R0:W-:Y:S01]  /*f6c0*/  STL.64 [R1+0x208], R24 ;  /* 0x0002081801007387 */ /* 0x0001e20000100a00 */
[----:B------:R-:W-:Y:S01]  /*f6d0*/  IMAD.MOV.U32 R7, RZ, RZ, 0x40000040 ;  /* 0x40000040ff077424 */ /* 0x000fe200078e00ff */
[----:B------:R-:W-:-:S02]  /*f6e0*/  IADD3 R6, R6, 0x6, RZ ;  /* 0x0000000606067810 */ /* 0x000fc40007ffe0ff */
[----:B------:R-:W-:Y:S04]  /*f6f0*/  LDS R152, [R0+0x4b00] ;  /* 0x004b000000987984 */ /* 0x000fe80000000800 */
[----:B------:R-:W-:Y:S04]  /*f700*/  LDS R153, [R0+0x4f00] ;  /* 0x004f000000997984 */ /* 0x000fe80000000800 */
        /* <DEDUP_REMOVED lines=34> */
[----:B------:R-:W-:Y:S01]  /*f930*/  IMAD.MOV.U32 R134, RZ, RZ, R159 ;  /* 0x000000ffff867224 */ /* 0x000fe200078e009f */
[----:B------:R-:W-:Y:S01]  /*f940*/  MOV R136, R157 ;  /* 0x0000009d00887202 */ /* 0x000fe20000000f00 */
[----:B------:R-:W-:Y:S01]  /*f950*/  IMAD.MOV.U32 R135, RZ, RZ, R158 ;  /* 0x000000ffff877224 */ /* 0x000fe200078e009e */
[----:B------:R-:W-:Y:S01]  /*f960*/  LDS R157, [R0+0xf00] ;  /* 0x000f0000009d7984 */ /* 0x000fe20000000800 */
[----:B------:R-:W-:-:S03]  /*f970*/  IMAD.MOV.U32 R137, RZ, RZ, R156 ;  /* 0x000000ffff897224 */ /* 0x000fc600078e009c */
[----:B------:R-:W-:Y:S04]  /*f980*/  LDS R156, [R0+0xb00] ;  /* 0x000b0000009c7984 */ /* 0x000fe80000000800 */
[----:B------:R-:W-:Y:S04]  /*f990*/  LDS R158, [R11+0xb00] ;  /* 0x000b00000b9e7984 */ /* 0x000fe80000000800 */
[----:B------:R-:W2:Y:S01]  /*f9a0*/  LDS R159, [R11+0xf00] ;  /* 0x000f00000b9f7984 */ /* 0x000ea20000000800 */
        /* <DEDUP_REMOVED lines=48> */
[----:B------:R-:W-:Y:S01]  /*fcb0*/  LDS R154, [R11+0x4b00] ;  /* 0x004b00000b9a7984 */ /* 0x000fe20000000800 */
[----:B------:R-:W-:-:S02]  /*fcc0*/  IMAD.MOV.U32 R90, RZ, RZ, R203 ;  /* 0x000000ffff5a7224 */ /* 0x000fc400078e00cb */
[----:B------:R-:W-:Y:S01]  /*fcd0*/  IMAD.MOV.U32 R91, RZ, RZ, R202 ;  /* 0x000000ffff5b7224 */ /* 0x000fe200078e00ca */
[----:B------:R-:W0:Y:S01]  /*fce0*/  LDS R155, [R11+0x4f00] ;  /* 0x004f00000b9b7984 */ /* 0x000e220000000800 */
        /* <DEDUP_REMOVED lines=109> */
[----:B-1----:R-:W0:Y:S04]  /*103c0*/  LDL.LU.64 R150, [R1+0x400] ;  /* 0x0004000001967983 */ /* 0x002e280000300a00 */
        /* <DEDUP_REMOVED lines=63> */
[----:B------:R-:W-:-:S02]  /*107c0*/  R2UR UR6, R6 ;  /* 0x00000000060672ca */ /* 0x000fc400000e0000 */
[----:B------:R-:W-:Y:S01]  /*107d0*/  R2UR UR7, R7 ;  /* 0x00000000070772ca */ /* 0x000fe200000e0000 */
[----:B0-----:R-:W-:-:S12]  /*107e0*/  WARPGROUP.ARRIVE ;  /* 0x00000000000079c5 */ /* 0x001fd80000000000 */
[----:B------:R-:W-:Y:S03]  /*107f0*/  HGMMA.64x256x8.F32.TF32 R24, R152, gdesc[UR4], R24, gsb0 ;  /* 0x07e0000498187df0 */ /* 0x000fe60008002818 */
[----:B------:R-:W-:Y:S02]  /*10800*/  WARPGROUP.DEPBAR.LE gsb0, 0x0 ;  /* 0x00008000000079c5 */ /* 0x000fe40000010000 */
.L_x_22:
[----:B------:R-:W-:Y:S05]  /*10810*/  @!P0 BRA `(.L_x_37) ;  /* 0x0000000000048947 */ /* 0x000fea0003800000 */
[----:B------:R-:W-:Y:S01]  /*10820*/  BPT.TRAP 0x1 ;  /* 0x000000040000795c */ /* 0x000fe20000300000 */
.L_x_37:
[----:B------:R-:W0:Y:S01]  /*10830*/  S2UR UR7, SR_CgaCtaId ;  /* 0x00000000000779c3 */ /* 0x000e220000008800 */
[----:B------:R-:W-:Y:S02]  /*10840*/  UIADD3 UR39, UR40, UR39, URZ ;  /* 0x0000002728277290 */ /* 0x000fe4000fffe03f */
[----:B------:R-:W-:Y:S02]  /*10850*/  UISETP.GT.U32.AND UP0, UPT, UR54, 0x1, UPT ;  /* 0x000000013600788c */ /* 0x000fe4000bf04070 */
[----:B------:R-:W-:-:S04]  /*10860*/  UIADD3 UR6, UR39, -0x1, URZ ;  /* 0xffffffff27067890 */ /* 0x000fc8000fffe03f */
[----:B------:R-:W-:Y:S01]  /*10870*/  UIMAD.WIDE.U32 UR4, UR6, -0x55555555, URZ ;  /* 0xaaaaaaab060478a5 */ /* 0x000fe2000f8e003f */
[----:B------:R-:W-:-:S03]  /*10880*/  PLOP3.LUT P0, PT, PT, PT, UP0, 0x80, 0x0 ;  /* 0x000000000000781c */ /* 0x000fc60003f0f008 */
[----:B------:R-:W-:-:S03]  /*10890*/  USHF.R.U32.HI UR4, URZ, 0x1, UR5 ;  /* 0x000000013f047899 */ /* 0x000fc60008011605 */
[----:B------:R-:W-:Y:S01]  /*108a0*/  UMOV UR5, 0x400 ;  /* 0x0000040000057882 */ /* 0x000fe20000000000 */
[----:B------:R-:W-:Y:S02]  /*108b0*/  UIMAD UR6, UR4, -0x3, UR6 ;  /* 0xfffffffd040678a4 */ /* 0x000fe4000f8e0206 */
[----:B0-----:R-:W-:-:S04]  /*108c0*/  ULEA UR5, UR7, UR5, 0x18 ;  /* 0x0000000507057291 */ /* 0x001fc8000f8ec03f */
[----:B------:R-:W-:-:S04]  /*108d0*/  ULEA UR6, UR6, UR5, 0x3 ;  /* 0x0000000506067291 */ /* 0x000fc8000f8e183f */
[----:B------:R-:W-:-:S04]  /*108e0*/  UIADD3 UR6, UR6, 0x18, URZ ;  /* 0x0000001806067890 */ /* 0x000fc8000fffe03f */
[----:B------:R-:W-:-:S09]  /*108f0*/  UPRMT UR6, URZ, 0x654, UR6 ;  /* 0x000006543f067896 */ /* 0x000fd20008000006 */
[----:B------:R-:W-:Y:S01]  /*10900*/  SYNCS.ARRIVE.TRANS64.RED.A1T0 RZ, [UR6], RZ ;  /* 0x000000ffffff79a7 */ /* 0x000fe20008100406 */
[----:B------:R-:W-:Y:S05]  /*10910*/  @P0 BRA `(.L_x_38) ;  /* 0x0000000000040947 */ /* 0x000fea0003800000 */
[----:B------:R-:W-:Y:S01]  /*10920*/  BPT.TRAP 0x1 ;  /* 0x000000040000795c */ /* 0x000fe20000300000 */
.L_x_38:
[----:B------:R-:W0:Y:S01]  /*10930*/  S2R R8, SR_TID.X ;  /* 0x0000000000087919 */ /* 0x000e220000002100 */
[----:B------:R-:W-:Y:S01]  /*10940*/  MOV R19, 0x6540 ;  /* 0x0000654000137802 */ /* 0x000fe20000000f00 */
[----:B------:R-:W-:Y:S01]  /*10950*/  USHF.R.S32.HI UR10, URZ, 0x1f, UR42 ;  /* 0x0000001f3f0a7899 */ /* 0x000fe2000801142a */
[----:B-----5:R-:W-:Y:S01]  /*10960*/  LOP3.LUT R5, R5, 0x7, RZ, 0xc0, !PT ;  /* 0x0000000705057812 */ /* 0x020fe200078ec0ff */
[----:B------:R-:W1:Y:S01]  /*10970*/  S2R R0, SR_TID.X ;  /* 0x0000000000007919 */ /* 0x000e620000002100 */
[----:B------:R-:W-:Y:S01]  /*10980*/  ULDC.64 UR8, c[0x0][0x5d0] ;  /* 0x0001740000087ab9 */ /* 0x000fe20000000a00 */
[----:B------:R-:W-:Y:S01]  /*10990*/  UIMAD.WIDE UR6, UR43, 0x100, URZ ;  /* 0x000001002b0678a5 */ /* 0x000fe2000f8e023f */
[----:B------:R-:W-:Y:S01]  /*109a0*/  IMAD.U32 R6, RZ, RZ, UR8 ;  /* 0x00000008ff067e24 */ /* 0x000fe2000f8e00ff */
[----:B------:R-:W-:Y:S02]  /*109b0*/  UIMAD UR4, UR10, UR8, URZ ;  /* 0x000000080a0472a4 */ /* 0x000fe4000f8e023f */
[----:B------:R-:W-:-:S02]  /*109c0*/  USHF.L.U32 UR43, UR43, 0x8, URZ ;  /* 0x000000082b2b7899 */ /* 0x000fc4000800063f */
[----:B------:R-:W-:Y:S02]  /*109d0*/  UIMAD UR4, UR42, UR9, UR4 ;  /* 0x000000092a0472a4 */ /* 0x000fe4000f8e0204 */
[----:B------:R-:W-:Y:S01]  /*109e0*/  UISETP.GT.U32.AND UP0, UPT, UR39, 0x2, UPT ;  /* 0x000000022700788c */ /* 0x000fe2000bf04070 */
[----:B------:R-:W-:Y:S01]  /*109f0*/  ULDC UR9, c[0x0][0x284] ;  /* 0x0000a10000097ab9 */ /* 0x000fe20000000800 */
[----:B------:R-:W-:Y:S01]  /*10a00*/  UISETP.GE.U32.AND UP1, UPT, UR40, 0x3, UPT ;  /* 0x000000032800788c */ /* 0x000fe2000bf26070 */
[----:B------:R-:W-:Y:S01]  /*10a10*/  IMAD.U32 R157, RZ, RZ, UR9 ;  /* 0x00000009ff9d7e24 */ /* 0x000fe2000f8e00ff */
[----:B------:R-:W-:-:S04]  /*10a20*/  UISETP.LT.U32.AND UP0, UPT, UR40, 0x3, UP0 ;  /* 0x000000032800788c */ /* 0x000fc80008701070 */
[----:B------:R-:W-:-:S04]  /*10a30*/  USEL UR8, URZ, 0x1, !UP0 ;  /* 0x000000013f087887 */ /* 0x000fc8000c000000 */
[----:B------:R-:W-:Y:S01]  /*10a40*/  ULOP3.LUT UR38, UR38, UR8, URZ, 0x3c, !UPT ;  /* 0x0000000826267292 */ /* 0x000fe2000f8e3c3f */
[C---:B0-----:R-:W-:Y:S01]  /*10a50*/  IMAD.SHL.U32 R18, R8.reuse, 0x2, RZ ;  /* 0x0000000208127824 */ /* 0x041fe200078e00ff */
[----:B------:R-:W-:Y:S02]  /*10a60*/  LOP3.LUT R4, R8, 0x60, RZ, 0xc0, !PT ;  /* 0x0000006008047812 */ /* 0x000fe400078ec0ff */
[----:B-1----:R-:W-:Y:S02]  /*10a70*/  SHF.R.U32.HI R0, RZ, 0x7, R0 ;  /* 0x00000007ff007819 */ /* 0x002fe40000011600 */
[----:B------:R-:W-:Y:S02]  /*10a80*/  LOP3.LUT R18, R18, 0x6, RZ, 0xc0, !PT ;  /* 0x0000000612127812 */ /* 0x000fe400078ec0ff */
[----:B------:R-:W-:Y:S02]  /*10a90*/  LOP3.LUT R0, R0, 0x1, RZ, 0xc0, !PT ;  /* 0x0000000100007812 */ /* 0x000fe400078ec0ff */
[----:B------:R-:W-:Y:S01]  /*10aa0*/  PRMT R18, R18, R19, UR41 ;  /* 0x0000002912127e16 */ /* 0x000fe20008000013 */
[----:B------:R-:W-:Y:S01]  /*10ab0*/  USHF.L.U32 UR41, UR41, 0x8, URZ ;  /* 0x0000000829297899 */ /* 0x000fe2000800063f */
[----:B------:R-:W-:Y:S01]  /*10ac0*/  SHF.R.U32.HI R4, RZ, 0x1, R4 ;  /* 0x00000001ff047819 */ /* 0x000fe20000011604 */
[----:B------:R-:W-:Y:S01]  /*10ad0*/  IMAD.SHL.U32 R3, R0, 0x40, RZ ;  /* 0x0000004000037824 */ /* 0x000fe200078e00ff */
[----:B------:R-:W-:-:S04]  /*10ae0*/  SHF.R.S32.HI R19, RZ, 0x1f, R18 ;  /* 0x0000001fff137819 */ /* 0x000fc80000011412 */
[----:B------:R-:W-:Y:S01]  /*10af0*/  LOP3.LUT R3, R3, 0x40, R5, 0xe2, !PT ;  /* 0x0000004003037812 */ /* 0x000fe200078ee205 */
[----:B------:R-:W-:Y:S01]  /*10b00*/  IMAD.WIDE.U32 R6, R6, UR42, R18 ;  /* 0x0000002a06067c25 */ /* 0x000fe2000f8e0012 */
[----:B------:R-:W-:Y:S02]  /*10b10*/  IADD3 R5, RZ, -R4, -R5 ;  /* 0x80000004ff057210 */ /* 0x000fe40007ffe805 */
[----:B------:R-:W-:Y:S01]  /*10b20*/  LOP3.LUT R3, R3, UR6, R4, 0xfe, !PT ;  /* 0x0000000603037c12 */ /* 0x000fe2000f8efe04 */
[----:B------:R-:W-:Y:S01]  /*10b30*/  VIADD R7, R7, UR4 ;  /* 0x0000000407077c36 */ /* 0x000fe20008000000 */
[----:B------:R-:W-:Y:S01]  /*10b40*/  ULDC UR4, c[0x0][0x288] ;  /* 0x0000a20000047ab9 */ /* 0x000fe20000000800 */
[----:B------:R-:W-:Y:S01]  /*10b50*/  IMAD R5, R0, -0x40, R5 ;  /* 0xffffffc000057824 */ /* 0x000fe200078e0205 */
[----:B------:R-:W-:Y:S01]  /*10b60*/  UISETP.GE.AND UP2, UPT, UR41, UR4, UPT ;  /* 0x000000042900728c */ /* 0x000fe2000bf46270 */
[----:B------:R-:W-:Y:S02]  /*10b70*/  LOP3.LUT R0, R8, 0x3, RZ, 0xc0, !PT ;  /* 0x0000000308007812 */ /* 0x000fe400078ec0ff */
[----:B------:R-:W-:Y:S01]  /*10b80*/  MOV R4, 0xfffffffe ;  /* 0xfffffffe00047802 */ /* 0x000fe20000000f00 */
[----:B------:R-:W-:-:S02]  /*10b90*/  UISETP.GE.OR UP2, UPT, UR43, UR9, UP2 ;  /* 0x000000092b00728c */ /* 0x000fc40009746670 */
[----:B------:R-:W-:Y:S01]  /*10ba0*/  IADD3 R157, R157, -UR43, R5 ;  /* 0x8000002b9d9d7c10 */ /* 0x000fe2000fffe005 */
[----:B------:R-:W-:Y:S01]  /*10bb0*/  UMOV UR43, 0xffffffff ;  /* 0xffffffff002b7882 */ /* 0x000fe20000000000 */
[----:B------:R-:W-:Y:S01]  /*10bc0*/  IMAD R0, R0, R4, UR4 ;  /* 0x0000000400007e24 */ /* 0x000fe2000f8e0204 */
[----:B------:R-:W-:Y:S01]  /*10bd0*/  UIMAD.WIDE.U32 UR4, UR39, -0x55555555, URZ ;  /* 0xaaaaaaab270478a5 */ /* 0x000fe2000f8e003f */
[----:B------:R-:W-:Y:S02]  /*10be0*/  PLOP3.LUT P0, PT, PT, PT, UP2, 0x80, 0x0 ;  /* 0x000000000000781c */ /* 0x000fe40003f0f028 */
[----:B------:R-:W-:Y:S01]  /*10bf0*/  VIADD R0, R0, -UR41 ;  /* 0x8000002900007c36 */ /* 0x000fe20008000000 */
[----:B------:R-:W-:-:S04]  /*10c00*/  USHF.R.U32.HI UR4, URZ, 0x1, UR5 ;  /* 0x000000013f047899 */ /* 0x000fc80008011605 */
[----:B------:R-:W-:Y:S02]  /*10c10*/  UIMAD UR39, UR4, -0x3, UR39 ;  /* 0xfffffffd042778a4 */ /* 0x000fe4000f8e0227 */
[----:B------:R-:W-:-:S04]  /*10c20*/  @UP1 ULOP3.LUT UR38, UR38, 0x1, UR4, 0x78, !UPT ;  /* 0x0000000126261892 */ /* 0x000fc8000f8e7804 */
[----:B------:R-:W-:Y:S08]  /*10c30*/  @P0 BRA `(.L_x_39) ;  /* 0x00000104007c0947 */ /* 0x000ff00003800000 */
[----:B------:R-:W-:Y:S01]  /*10c40*/  FSETP.NEU.AND P0, PT, R16, RZ, PT ;  /* 0x000000ff1000720b */ /* 0x000fe20003f0d000 */
[----:B------:R-:W-:Y:S01]  /*10c50*/  ULDC.64 UR8, c[0x0][0x5c8] ;  /* 0x0001720000087ab9 */ /* 0x000fe20000000a00 */
[----:B------:R-:W-:Y:S01]  /*10c60*/  ISETP.GT.AND P3, PT, R157, RZ, PT ;  /* 0x000000ff9d00720c */ /* 0x000fe20003f64270 */
[----:B------:R-:W-:Y:S01]  /*10c70*/  UIMAD UR4, UR7, UR8, URZ ;  /* 0x00000008070472a4 */ /* 0x000fe2000f8e023f */
[----:B------:R-:W-:Y:S01]  /*10c80*/  IMAD.U32 R10, RZ, RZ, UR9 ;  /* 0x00000009ff0a7e24 */ /* 0x000fe2000f8e00ff */
[----:B------:R-:W-:Y:S01]  /*10c90*/  BSSY B0, `(.L_x_39) ;  /* 0x0001059000007945 */ /* 0x000fe20003800000 */
[----:B------:R-:W-:Y:S01]  /*10ca0*/  IMAD.WIDE.U32 R6, R3, UR8, R6 ;  /* 0x0000000803067c25 */ /* 0x000fe2000f8e0006 */
[----:B------:R-:W-:-:S03]  /*10cb0*/  ISETP.GT.AND P1, PT, R0, RZ, P3 ;  /* 0x000000ff0000720c */ /* 0x000fc60001f24270 */
[----:B------:R-:W-:-:S04]  /*10cc0*/  IMAD R10, R3, R10, UR4 ;  /* 0x00000004030a7e24 */ /* 0x000fc8000f8e020a */
[----:B------:R-:W-:Y:S01]  /*10cd0*/  IMAD.IADD R10, R7, 0x1, R10 ;  /* 0x00000001070a7824 */ /* 0x000fe200078e020a */
[----:B------:R-:W-:Y:S06]  /*10ce0*/  @!P0 BRA `(.L_x_40) ;  /* 0x000000b400188947 */ /* 0x000fec0003800000 */
[----:B------:R-:W0:Y:S01]  /*10cf0*/  LDC.64 R22, c[0x0][0x5b8] ;  /* 0x00016e00ff167b82 */ /* 0x000e220000000a00 */
[----:B------:R-:W2:Y:S01]  /*10d00*/  LDL.LU R11, [R1] ;  /* 0x00000000010b7983 */ /* 0x000ea20000300800 */
[----:B------:R-:W-:-:S06]  /*10d10*/  ULDC.64 UR4, c[0x0][0x5c0] ;  /* 0x0001700000047ab9 */ /* 0x000fcc0000000a00 */
[----:B------:R-:W1:Y:S08]  /*10d20*/  LDC.64 R14, c[0x0][0x5b0] ;  /* 0x00016c00ff0e7b82 */ /* 0x000e700000000a00 */
[----:B------:R-:W3:Y:S01]  /*10d30*/  LDC.64 R12, c[0x0][0x5a8] ;  /* 0x00016a00ff0c7b82 */ /* 0x000ee20000000a00 */
[C---:B0-----:R-:W-:Y:S02]  /*10d40*/  IMAD R158, R22.reuse, UR10, RZ ;  /* 0x0000000a169e7c24 */ /* 0x041fe4000f8e02ff */
[----:B------:R-:W-:-:S04]  /*10d50*/  IMAD.WIDE.U32 R152, R22, UR42, R18 ;  /* 0x0000002a16987c25 */ /* 0x000fc8000f8e0012 */
[----:B------:R-:W-:Y:S02]  /*10d60*/  IMAD R158, R23, UR42, R158 ;  /* 0x0000002a179e7c24 */ /* 0x000fe4000f8e029e */
[----:B-1----:R-:W-:Y:S02]  /*10d70*/  IMAD R23, R14, UR7, RZ ;  /* 0x000000070e177c24 */ /* 0x002fe4000f8e02ff */
[----:B------:R-:W-:Y:S01]  /*10d80*/  IMAD.MOV.U32 R20, RZ, RZ, R152 ;  /* 0x000000ffff147224 */ /* 0x000fe200078e0098 */
[----:B------:R-:W-:Y:S01]  /*10d90*/  IADD3 R21, R153, R158, RZ ;  /* 0x0000009e99157210 */ /* 0x000fe20007ffe0ff */
[C---:B------:R-:W-:Y:S02]  /*10da0*/  IMAD R23, R3.reuse, R15, R23 ;  /* 0x0000000f03177224 */ /* 0x040fe400078e0217 */
[----:B------:R-:W-:-:S04]  /*10db0*/  IMAD.WIDE.U32 R4, R3, R14, R20 ;  /* 0x0000000e03047225 */ /* 0x000fc800078e0014 */
[----:B------:R-:W-:Y:S01]  /*10dc0*/  IMAD.IADD R5, R5, 0x1, R23 ;  /* 0x0000000105057824 */ /* 0x000fe200078e0217 */
[----:B---3--:R-:W-:-:S04]  /*10dd0*/  LEA R8, P0, R4, R12, 0x2 ;  /* 0x0000000c04087211 */ /* 0x008fc800078010ff */
[----:B------:R-:W-:-:S05]  /*10de0*/  LEA.HI.X R9, R4, R13, R5, 0x2, P0 ;  /* 0x0000000d04097211 */ /* 0x000fca00000f1405 */
[----:B------:R-:W3:Y:S01]  /*10df0*/  @P1 LDG.E.LTC128B R17, desc[UR36][R8.64] ;  /* 0x0000002408111981 */ /* 0x000ee2000c1e1920 */
[C---:B------:R-:W-:Y:S01]  /*10e00*/  LEA R4, P0, R6.reuse, UR4, 0x2 ;  /* 0x0000000406047c11 */ /* 0x040fe2000f8010ff */
[----:B------:R-:W-:Y:S03]  /*10e10*/  BSSY B1, `(.L_x_41) ;  /* 0x0000010000017945 */ /* 0x000fe60003800000 */
[----:B------:R-:W-:Y:S02]  /*10e20*/  LEA.HI.X R5, R6, UR5, R10, 0x2, P0 ;  /* 0x0000000506057c11 */ /* 0x000fe400080f140a */
[----:B---3--:R-:W-:-:S05]  /*10e30*/  LOP3.LUT R7, R17, 0xffffe000, RZ, 0xc0, !PT ;  /* 0xffffe00011077812 */ /* 0x008fca00078ec0ff */
[----:B------:R-:W-:-:S04]  /*10e40*/  FMUL R7, R7, R16 ;  /* 0x0000001007077220 */ /* 0x000fc80000400000 */
[----:B--2---:R-:W-:-:S05]  /*10e50*/  FFMA R7, R11, R2, R7 ;  /* 0x000000020b077223 */ /* 0x004fca0000000007 */
[----:B------:R-:W-:-:S05]  /*10e60*/  F2FP.TF32.F32.PACK_B R7, R7 ;  /* 0x00000007ff07723e */ /* 0x000fca00024050ff */
[----:B------:R0:W-:Y:S02]  /*10e70*/  @P1 STG.E desc[UR36][R4.64], R7 ;  /* 0x0000000704001986 */ /* 0x0001e4000c101924 */
[----:B0-----:R-:W-:-:S04]  /*10e80*/  IMAD.WIDE.U32 R6, R3, R14, R18 ;  /* 0x0000000e03067225 */ /* 0x001fc800078e0012 */
[----:B------:R-:W-:Y:S02]  /*10e90*/  IMAD.IADD R7, R23, 0x1, R7 ;  /* 0x0000000117077824 */ /* 0x000fe400078e0207 */
[----:B------:R-:W-:-:S05]  /*10ea0*/  IMAD.WIDE.U32 R6, R22, UR42, R6 ;  /* 0x0000002a16067c25 */ /* 0x000fca000f8e0006 */
[----:B------:R-:W-:Y:S02]  /*10eb0*/  IADD3 R7, R158, R7, RZ ;  /* 0x000000079e077210 */ /* 0x000fe40007ffe0ff */
[----:B------:R-:W-:-:S04]  /*10ec0*/  LEA R10, P0, R6, R12, 0x2 ;  /* 0x0000000c060a7211 */ /* 0x000fc800078010ff */
[----:B------:R-:W-:Y:S02]  /*10ed0*/  LEA.HI.X R11, R6, R13, R7, 0x2, P0 ;  /* 0x0000000d060b7211 */ /* 0x000fe400000f1407 */
[----:B------:R-:W-:-:S13]  /*10ee0*/  ISETP.GT.AND P0, PT, R0, 0x1, P3 ;  /* 0x000000010000780c */ /* 0x000fda0001f04270 */
[----:B------:R-:W-:Y:S05]  /*10ef0*/  @!P0 BRA `(.L_x_42) ;  /* 0x0000000000048947 */ /* 0x000fea0003800000 */
[----:B------:R0:W5:Y:S02]  /*10f00*/  LDG.E.LTC128B R17, desc[UR36][R10.64+0x4] ;  /* 0x000004240a117981 */ /* 0x000164000c1e1920 */
.L_x_42:
[----:B------:R-:W-:Y:S05]  /*10f10*/  BSYNC B1 ;  /* 0x0000000000017941 */ /* 0x000fea0003800000 */
.L_x_41:
[----:B------:R-:W2:Y:S01]  /*10f20*/  LDL.LU R7, [R1+0x4] ;  /* 0x0000040001077983 */ /* 0x000ea20000300800 */
[----:B-----5:R-:W-:Y:S01]  /*10f30*/  LOP3.LUT R6, R17, 0xffffe000, RZ, 0xc0, !PT ;  /* 0xffffe00011067812 */ /* 0x020fe200078ec0ff */
[C---:B------:R-:W-:Y:S01]  /*10f40*/  IMAD.SHL.U32 R154, R14.reuse, 0x8, RZ ;  /* 0x000000080e9a7824 */ /* 0x040fe200078e00ff */
[----:B------:R-:W-:Y:S01]  /*10f50*/  SHF.L.U64.HI R155, R14, 0x3, R15 ;  /* 0x000000030e9b7819 */ /* 0x000fe2000001020f */
[----:B------:R-:W3:Y:S02]  /*10f60*/  LDL.LU R156, [R1+0x8] ;  /* 0x00000800019c7983 */ /* 0x000ee40000300800 */
[----:B------:R-:W-:-:S04]  /*10f70*/  FMUL R6, R6, R16 ;  /* 0x0000001006067220 */ /* 0x000fc80000400000 */
[----:B--2---:R-:W-:-:S05]  /*10f80*/  FFMA R6, R7, R2, R6 ;  /* 0x0000000207067223 */ /* 0x004fca0000000006 */
[----:B------:R-:W-:-:S05]  /*10f90*/  F2FP.TF32.F32.PACK_B R6, R6 ;  /* 0x00000006ff06723e */ /* 0x000fca00024050ff */
[----:B------:R1:W-:Y:S01]  /*10fa0*/  @P0 STG.E desc[UR36][R4.64+0x4], R6 ;  /* 0x0000040604000986 */ /* 0x0003e2000c101924 */
[----:B------:R-:W-:-:S04]  /*10fb0*/  ISETP.GT.AND P0, PT, R157, 0x8, PT ;  /* 0x000000089d00780c */ /* 0x000fc80003f04270 */
[----:B------:R-:W-:Y:S01]  /*10fc0*/  ISETP.GT.AND P1, PT, R0, RZ, P0 ;  /* 0x000000ff0000720c */ /* 0x000fe20000724270 */
[----:B-1----:R-:W-:-:S04]  /*10fd0*/  IMAD.WIDE.U32 R6, R3, R14, R154 ;  /* 0x0000000e03067225 */ /* 0x002fc800078e009a */
[----:B------:R-:W-:Y:S01]  /*10fe0*/  IMAD.IADD R23, R23, 0x1, R7 ;  /* 0x0000000117177824 */ /* 0x000fe200078e0207 */
[----:B------:R-:W-:-:S05]  /*10ff0*/  IADD3 R7, P2, R152, R6, RZ ;  /* 0x0000000698077210 */ /* 0x000fca0007f5e0ff */
[----:B------:R-:W-:Y:S01]  /*11000*/  IMAD.X R9, R23, 0x1, R21, P2 ;  /* 0x0000000117097824 */ /* 0x000fe200010e0615 */
[----:B------:R-:W-:-:S04]  /*11010*/  LEA R8, P2, R7, R12, 0x2 ;  /* 0x0000000c07087211 */ /* 0x000fc800078410ff */
[----:B------:R-:W-:-:S05]  /*11020*/  LEA.HI.X R9, R7, R13, R9, 0x2, P2 ;  /* 0x0000000d07097211 */ /* 0x000fca00010f1409 */
[----:B------:R1:W2:Y:S01]  /*11030*/  @P1 LDG.E.LTC128B R17, desc[UR36][R8.64] ;  /* 0x0000002408111981 */ /* 0x0002a2000c1e1920 */
[----:B------:R-:W-:Y:S01]  /*11040*/  IADD3 R6, P2, R18, R6, RZ ;  /* 0x0000000612067210 */ /* 0x000fe20007f5e0ff */
[----:B------:R-:W-:Y:S01]  /*11050*/  IMAD.U32 R160, RZ, RZ, UR8 ;  /* 0x00000008ffa07e24 */ /* 0x000fe2000f8e00ff */
[----:B------:R-:W-:Y:S01]  /*11060*/  ISETP.GT.AND P4, PT, R0, 0x1, P0 ;  /* 0x000000010000780c */ /* 0x000fe20000784270 */
[----:B------:R-:W-:Y:S01]  /*11070*/  IMAD.U32 R159, RZ, RZ, UR9 ;  /* 0x00000009ff9f7e24 */ /* 0x000fe2000f8e00ff */
[----:B------:R-:W-:Y:S01]  /*11080*/  IADD3.X R7, R19, R23, RZ, P2, !PT ;  /* 0x0000001713077210 */ /* 0x000fe200017fe4ff */
[----:B------:R-:W-:Y:S01]  /*11090*/  IMAD.SHL.U32 R160, R160, 0x20, RZ ;  /* 0x00000020a0a07824 */ /* 0x000fe200078e00ff */
[----:B------:R-:W-:Y:S01]  /*110a0*/  BSSY B1, `(.L_x_43) ;  /* 0x0000010000017945 */ /* 0x000fe20003800000 */
[----:B------:R-:W-:-:S04]  /*110b0*/  IMAD.WIDE.U32 R6, R22, UR42, R6 ;  /* 0x0000002a16067c25 */ /* 0x000fc8000f8e0006 */
[----:B------:R-:W-:Y:S01]  /*110c0*/  IMAD.IADD R7, R158, 0x1, R7 ;  /* 0x000000019e077824 */ /* 0x000fe200078e0207 */
[----:B-1----:R-:W-:-:S04]  /*110d0*/  LEA R8, P2, R6, R12, 0x2 ;  /* 0x0000000c06087211 */ /* 0x002fc800078410ff */
[----:B------:R-:W-:Y:S02]  /*110e0*/  LEA.HI.X R9, R6, R13, R7, 0x2, P2 ;  /* 0x0000000d06097211 */ /* 0x000fe400010f1407 */
[----:B------:R-:W-:-:S04]  /*110f0*/  MOV R6, UR8 ;  /* 0x0000000800067c02 */ /* 0x000fc80008000f00 */
[----:B------:R-:W-:Y:S02]  /*11100*/  SHF.L.U64.HI R159, R6, 0x5, R159 ;  /* 0x00000005069f7819 */ /* 0x000fe4000001029f */
[----:B------:R-:W-:-:S05]  /*11110*/  IADD3 R6, P2, R160, R4, RZ ;  /* 0x00000004a0067210 */ /* 0x000fca0007f5e0ff */
[----:B------:R-:W-:Y:S01]  /*11120*/  IMAD.X R7, R159, 0x1, R5, P2 ;  /* 0x000000019f077824 */ /* 0x000fe200010e0605 */
[----:B--2---:R-:W-:-:S05]  /*11130*/  LOP3.LUT R23, R17, 0xffffe000, RZ, 0xc0, !PT ;  /* 0xffffe00011177812 */ /* 0x004fca00078ec0ff */
[----:B------:R-:W-:-:S04]  /*11140*/  FMUL R23, R23, R16 ;  /* 0x0000001017177220 */ /* 0x000fc80000400000 */
[----:B---3--:R-:W-:-:S05]  /*11150*/  FFMA R23, R156, R2, R23 ;  /* 0x000000029c177223 */ /* 0x008fca0000000017 */
[----:B------:R-:W-:-:S05]  /*11160*/  F2FP.TF32.F32.PACK_B R23, R23 ;  /* 0x00000017ff17723e */ /* 0x000fca00024050ff */
[----:B------:R1:W-:Y:S01]  /*11170*/  @P1 STG.E desc[UR36][R6.64], R23 ;  /* 0x0000001706001986 */ /* 0x0003e2000c101924 */
[----:B------:R-:W-:Y:S05]  /*11180*/  @!P4 BRA `(.L_x_44) ;  /* 0x000000000004c947 */ /* 0x000fea0003800000 */
[----:B------:R2:W5:Y:S02]  /*11190*/  LDG.E.LTC128B R17, desc[UR36][R8.64+0x4] ;  /* 0x0000042408117981 */ /* 0x000564000c1e1920 */
.L_x_44:
[----:B------:R-:W-:Y:S05]  /*111a0*/  BSYNC B1 ;  /* 0x0000000000017941 */ /* 0x000fea0003800000 */
.L_x_43:
[----:B------:R-:W3:Y:S01]  /*111b0*/  LDL.LU R156, [R1+0xc] ;  /* 0x00000c00019c7983 */ /* 0x000ee20000300800 */
[----:B-1---5:R-:W-:Y:S01]  /*111c0*/  LOP3.LUT R23, R17, 0xffffe000, RZ, 0xc0, !PT ;  /* 0xffffe00011177812 */ /* 0x022fe200078ec0ff */
[----:B------:R-:W-:Y:S01]  /*111d0*/  BSSY B1, `(.L_x_45) ;  /* 0x0000009000017945 */ /* 0x000fe20003800000 */
[----:B------:R-:W-:-:S03]  /*111e0*/  ISETP.GT.AND P1, PT, R0, 0x8, P3 ;  /* 0x000000080000780c */ /* 0x000fc60001f24270 */
[----:B------:R-:W-:-:S04]  /*111f0*/  FMUL R23, R23, R16 ;  /* 0x0000001017177220 */ /* 0x000fc80000400000 */
[----:B---3--:R-:W-:-:S05]  /*11200*/  FFMA R23, R156, R2, R23 ;  /* 0x000000029c177223 */ /* 0x008fca0000000017 */
[----:B------:R-:W-:-:S05]  /*11210*/  F2FP.TF32.F32.PACK_B R23, R23 ;  /* 0x00000017ff17723e */ /* 0x000fca00024050ff */
[----:B------:R1:W-:Y:S02]  /*11220*/  @P4 STG.E desc[UR36][R6.64+0x4], R23 ;  /* 0x0000041706004986 */ /* 0x0003e4000c101924 */
[----:B-1----:R-:W-:Y:S01]  /*11230*/  IMAD.MOV.U32 R23, RZ, RZ, R17 ;  /* 0x000000ffff177224 */ /* 0x002fe200078e0011 */
[----:B------:R-:W-:Y:S06]  /*11240*/  @!P1 BRA `(.L_x_46) ;  /* 0x0000000000049947 */ /* 0x000fec0003800000 */
[----:B------:R1:W5:Y:S02]  /*11250*/  LDG.E.LTC128B R23, desc[UR36][R10.64+0x20] ;  /* 0x000020240a177981 */ /* 0x000364000c1e1920 */
.L_x_46:
[----:B------:R-:W-:Y:S05]  /*11260*/  BSYNC B1 ;  /* 0x0000000000017941 */ /* 0x000fea0003800000 */
.L_x_45:
[----:B------:R-:W3:Y:S01]  /*11270*/  LDL.LU R156, [R1+0x10] ;  /* 0x00001000019c7983 */ /* 0x000ee20000300800 */
[----:B-----5:R-:W-:Y:S01]  /*11280*/  LOP3.LUT R17, R23, 0xffffe000, RZ, 0xc0, !PT ;  /* 0xffffe00017117812 */ /* 0x020fe200078ec0ff */
[----:B------:R-:W-:Y:S01]  /*11290*/  BSSY B1, `(.L_x_47) ;  /* 0x0000008000017945 */ /* 0x000fe20003800000 */
[----:B------:R-:W-:-:S03]  /*112a0*/  ISETP.GT.AND P2, PT, R0, 0x9, P3 ;  /* 0x000000090000780c */ /* 0x000fc60001f44270 */
[----:B------:R-:W-:-:S04]  /*112b0*/  FMUL R17, R17, R16 ;  /* 0x0000001011117220 */ /* 0x000fc80000400000 */
[----:B---3--:R-:W-:-:S05]  /*112c0*/  FFMA R17, R156, R2, R17 ;  /* 0x000000029c117223 */ /* 0x008fca0000000011 */
[----:B------:R-:W-:-:S05]  /*112d0*/  F2FP.TF32.F32.PACK_B R17, R17 ;  /* 0x00000011ff11723e */ /* 0x000fca00024050ff */
[----:B------:R3:W-:Y:S01]  /*112e0*/  @P1 STG.E desc[UR36][R4.64+0x20], R17 ;  /* 0x0000201104001986 */ /* 0x0007e2000c101924 */
[----:B------:R-:W-:Y:S05]  /*112f0*/  @!P2 BRA `(.L_x_48) ;  /* 0x000000000004a947 */ /* 0x000fea0003800000 */
[----:B------:R4:W5:Y:S02]  /*11300*/  LDG.E.LTC128B R23, desc[UR36][R10.64+0x24] ;  /* 0x000024240a177981 */ /* 0x000964000c1e1920 */
.L_x_48:
[----:B------:R-:W-:Y:S05]  /*11310*/  BSYNC B1 ;  /* 0x0000000000017941 */ /* 0x000fea0003800000 */
.L_x_47:
[----:B------:R-:W2:Y:S01]  /*11320*/  LDL.LU R156, [R1+0x14] ;  /* 0x00001400019c7983 */ /* 0x000ea20000300800 */
[----:B---3-5:R-:W-:Y:S01]  /*11330*/  LOP3.LUT R17, R23, 0xffffe000, RZ, 0xc0, !PT ;  /* 0xffffe00017117812 */ /* 0x028fe200078ec0ff */
[----:B------:R-:W-:Y:S01]  /*11340*/  BSSY B1, `(.L_x_49) ;  /* 0x0000008000017945 */ /* 0x000fe20003800000 */
[----:B------:R-:W-:-:S03]  /*11350*/  ISETP.GT.AND P1, PT, R0, 0x8, P0 ;  /* 0x000000080000780c */ /* 0x000fc60000724270 */
[----:B------:R-:W-:-:S04]  /*11360*/  FMUL R17, R17, R16 ;  /* 0x0000001011117220 */ /* 0x000fc80000400000 */
[----:B--2---:R-:W-:-:S05]  /*11370*/  FFMA R17, R156, R2, R17 ;  /* 0x000000029c117223 */ /* 0x004fca0000000011 */
[----:B------:R-:W-:-:S05]  /*11380*/  F2FP.TF32.F32.PACK_B R17, R17 ;  /* 0x00000011ff11723e */ /* 0x000fca00024050ff */
[----:B------:R2:W-:Y:S01]  /*11390*/  @P2 STG.E desc[UR36][R4.64+0x24], R17 ;  /* 0x0000241104002986 */ /* 0x0005e2000c101924 */
[----:B------:R-:W-:Y:S05]  /*113a0*/  @!P1 BRA `(.L_x_50) ;  /* 0x0000000000049947 */ /* 0x000fea0003800000 */
[----:B------:R3:W5:Y:S02]  /*113b0*/  LDG.E.LTC128B R23, desc[UR36][R8.64+0x20] ;  /* 0x0000202408177981 */ /* 0x000764000c1e1920 */
.L_x_50:
[----:B------:R-:W-:Y:S05]  /*113c0*/  BSYNC B1 ;  /* 0x0000000000017941 */ /* 0x000fea0003800000 */
.L_x_49:
[----:B------:R-:W4:Y:S01]  /*113d0*/  LDL.LU R156, [R1+0x18] ;  /* 0x00001800019c7983 */ /* 0x000f220000300800 */
[----:B--2--5:R-:W-:Y:S01]  /*113e0*/  LOP3.LUT R17, R23, 0xffffe000, RZ, 0xc0, !PT ;  /* 0xffffe00017117812 */ /* 0x024fe200078ec0ff */
[----:B------:R-:W-:Y:S01]  /*113f0*/  BSSY B1, `(.L_x_51) ;  /* 0x0000008000017945 */ /* 0x000fe20003800000 */
[----:B------:R-:W-:-:S03]  /*11400*/  ISETP.GT.AND P2, PT, R0, 0x9, P0 ;  /* 0x000000090000780c */ /* 0x000fc60000744270 */
[----:B------:R-:W-:-:S04]  /*11410*/  FMUL R17, R17, R16 ;  /* 0x0000001011117220 */ /* 0x000fc80000400000 */
[----:B----4-:R-:W-:-:S05]  /*11420*/  FFMA R17, R156, R2, R17 ;  /* 0x000000029c117223 */ /* 0x010fca0000000011 */
[----:B------:R-:W-:-:S05]  /*11430*/  F2FP.TF32.F32.PACK_B R17, R17 ;  /* 0x00000011ff11723e */ /* 0x000fca00024050ff */
[----:B------:R2:W-:Y:S01]  /*11440*/  @P1 STG.E desc[UR36][R6.64+0x20], R17 ;  /* 0x0000201106001986 */ /* 0x0005e2000c101924 */
[----:B------:R-:W-:Y:S05]  /*11450*/  @!P2 BRA `(.L_x_52) ;  /* 0x000000000004a947 */ /* 0x000fea0003800000 */
[----:B------:R4:W5:Y:S02]  /*11460*/  LDG.E.LTC128B R23, desc[UR36][R8.64+0x24] ;  /* 0x0000242408177981 */ /* 0x000964000c1e1920 */
.L_x_52:
[----:B------:R-:W-:Y:S05]  /*11470*/  BSYNC B1 ;  /* 0x0000000000017941 */ /* 0x000fea0003800000 */
.L_x_51:
[----:B------:R-:W3:Y:S01]  /*11480*/  LDL.LU R156, [R1+0x1c] ;  /* 0x00001c00019c7983 */ /* 0x000ee20000300800 */
[----:B--2--5:R-:W-:Y:S01]  /*11490*/  LOP3.LUT R17, R23, 0xffffe000, RZ, 0xc0, !PT ;  /* 0xffffe00017117812 */ /* 0x024fe200078ec0ff */
        /* <DEDUP_REMOVED lines=8> */
.L_x_54:
[----:B------:R-:W-:Y:S05]  /*11520*/  BSYNC B1 ;  /* 0x0000000000017941 */ /* 0x000fea0003800000 */
.L_x_53:
        /* <DEDUP_REMOVED lines=10> */
.L_x_56:
[----:B------:R-:W-:Y:S05]  /*115d0*/  BSYNC B1 ;  /* 0x0000000000017941 */ /* 0x000fea0003800000 */
.L_x_55:
        /* <DEDUP_REMOVED lines=10> */
.L_x_58:
[----:B------:R-:W-:Y:S05]  /*11680*/  BSYNC B1 ;  /* 0x0000000000017941 */ /* 0x000fea0003800000 */
.L_x_57:
        /* <DEDUP_REMOVED lines=10> */
.L_x_60:
[----:B------:R-:W-:Y:S05]  /*11730*/  BSYNC B1 ;  /* 0x0000000000017941 */ /* 0x000fea0003800000 */
.L_x_59:
        /* <DEDUP_REMOVED lines=10> */
.L_x_62:
[----:B------:R-:W-:Y:S05]  /*117e0*/  BSYNC B1 ;  /* 0x0000000000017941 */ /* 0x000fea0003800000 */
.L_x_61:
        /* <DEDUP_REMOVED lines=10> */
.L_x_64:
[----:B------:R-:W-:Y:S05]  /*11890*/  BSYNC B1 ;  /* 0x0000000000017941 */ /* 0x000fea0003800000 */
.L_x_63:
        /* <DEDUP_REMOVED lines=10> */
.L_x_66:
[----:B------:R-:W-:Y:S05]  /*11940*/  BSYNC B1 ;  /* 0x0000000000017941 */ /* 0x000fea0003800000 */
.L_x_65:
        /* <DEDUP_REMOVED lines=10> */
.L_x_68:
[----:B------:R-:W-:Y:S05]  /*119f0*/  BSYNC B1 ;  /* 0x0000000000017941 */ /* 0x000fea0003800000 */
.L_x_67:
        /* <DEDUP_REMOVED lines=10> */
.L_x_70:
[----:B------:R-:W-:Y:S05]  /*11aa0*/  BSYNC B1 ;  /* 0x0000000000017941 */ /* 0x000fea0003800000 */
.L_x_69:
        /* <DEDUP_REMOVED lines=10> */
.L_x_72:
[----:B------:R-:W-:Y:S05]  /*11b50*/  BSYNC B1 ;  /* 0x0000000000017941 */ /* 0x000fea0003800000 */
.L_x_71:
        /* <DEDUP_REMOVED lines=10> */
.L_x_74:
[----:B------:R-:W-:Y:S05]  /*11c00*/  BSYNC B1 ;  /* 0x0000000000017941 */ /* 0x000fea0003800000 */
.L_x_73:
        /* <DEDUP_REMOVED lines=10> */
.L_x_76:
[----:B------:R-:W-:Y:S05]  /*11cb0*/  BSYNC B1 ;  /* 0x0000000000017941 */ /* 0x000fea0003800000 */
.L_x_75:
        /* <DEDUP_REMOVED lines=10> */
.L_x_78:
[----:B------:R-:W-:Y:S05]  /*11d60*/  BSYNC B1 ;  /* 0x0000000000017941 */ /* 0x000fea0003800000 */
.L_x_77:
        /* <DEDUP_REMOVED lines=10> */
.L_x_80:
[----:B------:R-:W-:Y:S05]  /*11e10*/  BSYNC B1 ;  /* 0x0000000000017941 */ /* 0x000fea0003800000 */
.L_x_79:
        /* <DEDUP_REMOVED lines=10> */
.L_x_82:
[----:B------:R-:W-:Y:S05]  /*11ec0*/  BSYNC B1 ;  /* 0x0000000000017941 */ /* 0x000fea0003800000 */
.L_x_81:
        /* <DEDUP_REMOVED lines=10> */
.L_x_84:
[----:B------:R-:W-:Y:S05]  /*11f70*/  BSYNC B1 ;  /* 0x0000000000017941 */ /* 0x000fea0003800000 */
.L_x_83:
        /* <DEDUP_REMOVED lines=10> */
.L_x_86:
[----:B------:R-:W-:Y:S05]  /*12020*/  BSYNC B1 ;  /* 0x0000000000017941 */ /* 0x000fea0003800000 */
.L_x_85:
        /* <DEDUP_REMOVED lines=10> */
.L_x_88:
[----:B------:R-:W-:Y:S05]  /*120d0*/  BSYNC B1 ;  /* 0x0000000000017941 */ /* 0x000fea0003800000 */
.L_x_87:
        /* <DEDUP_REMOVED lines=10> */
.L_x_90:
[----:B------:R-:W-:Y:S05]  /*12180*/  BSYNC B1 ;  /* 0x0000000000017941 */ /* 0x000fea0003800000 */
.L_x_89:
        /* <DEDUP_REMOVED lines=10> */
.L_x_92:
[----:B------:R-:W-:Y:S05]  /*12230*/  BSYNC B1 ;  /* 0x0000000000017941 */ /* 0x000fea0003800000 */
.L_x_91:
        /* <DEDUP_REMOVED lines=10> */
.L_x_94:
[----:B------:R-:W-:Y:S05]  /*122e0*/  BSYNC B1 ;  /* 0x0000000000017941 */ /* 0x000fea0003800000 */
.L_x_93:
        /* <DEDUP_REMOVED lines=10> */
.L_x_96:
[----:B------:R-:W-:Y:S05]  /*12390*/  BSYNC B1 ;  /* 0x0000000000017941 */ /* 0x000fea0003800000 */
.L_x_95:
        /* <DEDUP_REMOVED lines=10> */
.L_x_98:
[----:B------:R-:W-:Y:S05]  /*12440*/  BSYNC B1 ;  /* 0x0000000000017941 */ /* 0x000fea0003800000 */
.L_x_97:
        /* <DEDUP_REMOVED lines=10> */
.L_x_100:
[----:B------:R-:W-:Y:S05]  /*124f0*/  BSYNC B1 ;  /* 0x0000000000017941 */ /* 0x000fea0003800000 */
.L_x_99:
        /* <DEDUP_REMOVED lines=10> */
.L_x_102:
[----:B------:R-:W-:Y:S05]  /*125a0*/  BSYNC B1 ;  /* 0x0000000000017941 */ /* 0x000fea0003800000 */
.L_x_101:
        /* <DEDUP_REMOVED lines=10> */
.L_x_104:
[----:B------:R-:W-:Y:S05]  /*12650*/  BSYNC B1 ;  /* 0x0000000000017941 */ /* 0x000fea0003800000 */
.L_x_103:
        /* <DEDUP_REMOVED lines=10> */
.L_x_106:
[----:B------:R-:W-:Y:S05]  /*12700*/  BSYNC B1 ;  /* 0x0000000000017941 */ /* 0x000fea0003800000 */
.L_x_105:
        /* <DEDUP_REMOVED lines=10> */
.L_x_108:
[----:B------:R-:W-:Y:S05]  /*127b0*/  BSYNC B1 ;  /* 0x0000000000017941 */ /* 0x000fea0003800000 */
.L_x_107:
        /* <DEDUP_REMOVED lines=10> */
.L_x_110:
[----:B------:R-:W-:Y:S05]  /*12860*/  BSYNC B1 ;  /* 0x0000000000017941 */ /* 0x000fea0003800000 */
.L_x_109:
        /* <DEDUP_REMOVED lines=10> */
.L_x_112:
[----:B------:R-:W-:Y:S05]  /*12910*/  BSYNC B1 ;  /* 0x0000000000017941 */ /* 0x000fea0003800000 */
.L_x_111:
        /* <DEDUP_REMOVED lines=10> */
.L_x_114:
[----:B------:R-:W-:Y:S05]  /*129c0*/  BSYNC B1 ;  /* 0x0000000000017941 */ /* 0x000fea0003800000 */
.L_x_113:
        /* <DEDUP_REMOVED lines=10> */
.L_x_116:
[----:B------:R-:W-:Y:S05]  /*12a70*/  BSYNC B1 ;  /* 0x0000000000017941 */ /* 0x000fea0003800000 */
.L_x_115:
        /* <DEDUP_REMOVED lines=10> */
.L_x_118:
[----:B------:R-:W-:Y:S05]  /*12b20*/  BSYNC B1 ;  /* 0x0000000000017941 */ /* 0x000fea0003800000 */
.L_x_117:
        /* <DEDUP_REMOVED lines=10> */
.L_x_120:
[----:B------:R-:W-:Y:S05]  /*12bd0*/  BSYNC B1 ;  /* 0x0000000000017941 */ /* 0x000fea0003800000 */
.L_x_119:
        /* <DEDUP_REMOVED lines=10> */
.L_x_122:
[----:B------:R-:W-:Y:S05]  /*12c80*/  BSYNC B1 ;  /* 0x0000000000017941 */ /* 0x000fea0003800000 */
.L_x_121:
        /* <DEDUP_REMOVED lines=10> */
.L_x_124:
[----:B------:R-:W-:Y:S05]  /*12d30*/  BSYNC B1 ;  /* 0x0000000000017941 */ /* 0x000fea0003800000 */
.L_x_123:
        /* <DEDUP_REMOVED lines=10> */
.L_x_126:
[----:B------:R-:W-:Y:S05]  /*12de0*/  BSYNC B1 ;  /* 0x0000000000017941 */ /* 0x000fea0003800000 */
.L_x_125:
        /* <DEDUP_REMOVED lines=10> */
.L_x_128:
[----:B------:R-:W-:Y:S05]  /*12e90*/  BSYNC B1 ;  /* 0x0000000000017941 */ /* 0x000fea0003800000 */
.L_x_127:
        /* <DEDUP_REMOVED lines=10> */
.L_x_130:
[----:B------:R-:W-:Y:S05]  /*12f40*/  BSYNC B1 ;  /* 0x0000000000017941 */ /* 0x000fea0003800000 */
.L_x_129:
[----:B--2---:R-:W2:Y:S01]  /*12f50*/  LDL.LU R17, [R1+0xb8] ;  /* 0x0000b80001117983 */ /* 0x004ea20000300800 */
[----:B-----5:R-:W-:Y:S01]  /*12f60*/  LOP3.LUT R156, R23, 0xffffe000, RZ, 0xc0, !PT ;  /* 0xffffe000179c7812 */ /* 0x020fe200078ec0ff */
[----:B------:R-:W-:Y:S01]  /*12f70*/  BSSY B1, `(.L_x_131) ;  /* 0x0000009000017945 */ /* 0x000fe20003800000 */
[----:B------:R-:W-:-:S03]  /*12f80*/  ISETP.GT.AND P2, PT, R0, 0x59, P0 ;  /* 0x000000590000780c */ /* 0x000fc60000744270 */
[----:B------:R-:W-:-:S04]  /*12f90*/  FMUL R156, R156, R16 ;  /* 0x000000109c9c7220 */ /* 0x000fc80000400000 */
[----:B--2---:R-:W-:Y:S01]  /*12fa0*/  FFMA R156, R17, R2, R156 ;  /* 0x00000002119c7223 */ /* 0x004fe2000000009c */
[----:B------:R-:W-:-:S04]  /*12fb0*/  MOV R17, R23 ;  /* 0x0000001700117202 */ /* 0x000fc80000000f00 */
[----:B------:R-:W-:-:S05]  /*12fc0*/  F2FP.TF32.F32.PACK_B R156, R156 ;  /* 0x0000009cff9c723e */ /* 0x000fca00024050ff */
[----:B------:R2:W-:Y:S01]  /*12fd0*/  @P1 STG.E desc[UR36][R6.64+0x160], R156 ;  /* 0x0001609c06001986 */ /* 0x0005e2000c101924 */
[----:B------:R-:W-:Y:S05]  /*12fe0*/  @!P2 BRA `(.L_x_132) ;  /* 0x000000000004a947 */ /* 0x000fea0003800000 */
[----:B------:R0:W5:Y:S02]  /*12ff0*/  LDG.E.LTC128B R17, desc[UR36][R8.64+0x164] ;  /* 0x0001642408117981 */ /* 0x000164000c1e1920 */
.L_x_132:
[----:B------:R-:W-:Y:S05]  /*13000*/  BSYNC B1 ;  /* 0x0000000000017941 */ /* 0x000fea0003800000 */
.L_x_131:
[----:B--2---:R-:W2:Y:S01]  /*13010*/  LDL.LU R156, [R1+0xbc] ;  /* 0x0000bc00019c7983 */ /* 0x004ea20000300800 */
[----:B-----5:R-:W-:Y:S01]  /*13020*/  LOP3.LUT R23, R17, 0xffffe000, RZ, 0xc0, !PT ;  /* 0xffffe00011177812 */ /* 0x020fe200078ec0ff */
        /* <DEDUP_REMOVED lines=8> */
.L_x_134:
[----:B------:R-:W-:Y:S05]  /*130b0*/  BSYNC B1 ;  /* 0x0000000000017941 */ /* 0x000fea0003800000 */
.L_x_133:
        /* <DEDUP_REMOVED lines=10> */
.L_x_136:
[----:B------:R-:W-:Y:S05]  /*13160*/  BSYNC B1 ;  /* 0x0000000000017941 */ /* 0x000fea0003800000 */
.L_x_135:
        /* <DEDUP_REMOVED lines=10> */
.L_x_138:
[----:B------:R-:W-:Y:S05]  /*13210*/  BSYNC B1 ;  /* 0x0000000000017941 */ /* 0x000fea0003800000 */
.L_x_137:
        /* <DEDUP_REMOVED lines=10> */
.L_x_140:
[----:B------:R-:W-:Y:S05]  /*132c0*/  BSYNC B1 ;  /* 0x0000000000017941 */ /* 0x000fea0003800000 */
.L_x_139:
        /* <DEDUP_REMOVED lines=10> */
.L_x_142:
[----:B------:R-:W-:Y:S05]  /*13370*/  BSYNC B1 ;  /* 0x0000000000017941 */ /* 0x000fea0003800000 */
.L_x_141:
        /* <DEDUP_REMOVED lines=10> */
.L_x_144:
[----:B------:R-:W-:Y:S05]  /*13420*/  BSYNC B1 ;  /* 0x0000000000017941 */ /* 0x000fea0003800000 */
.L_x_143:
        /* <DEDUP_REMOVED lines=10> */
.L_x_146:
[----:B------:R-:W-:Y:S05]  /*134d0*/  BSYNC B1 ;  /* 0x0000000000017941 */ /* 0x000fea0003800000 */
.L_x_145:
        /* <DEDUP_REMOVED lines=10> */
.L_x_148:
[----:B------:R-:W-:Y:S05]  /*13580*/  BSYNC B1 ;  /* 0x0000000000017941 */ /* 0x000fea0003800000 */
.L_x_147:
        /* <DEDUP_REMOVED lines=10> */
.L_x_150:
[----:B------:R-:W-:Y:S05]  /*13630*/  BSYNC B1 ;  /* 0x0000000000017941 */ /* 0x000fea0003800000 */
.L_x_149:
        /* <DEDUP_REMOVED lines=10> */
.L_x_152:
[----:B------:R-:W-:Y:S05]  /*136e0*/  BSYNC B1 ;  /* 0x0000000000017941 */ /* 0x000fea0003800000 */
.L_x_151:
        /* <DEDUP_REMOVED lines=10> */
.L_x_154:
[----:B------:R-:W-:Y:S05]  /*13790*/  BSYNC B1 ;  /* 0x0000000000017941 */ /* 0x000fea0003800000 */
.L_x_153:
        /* <DEDUP_REMOVED lines=10> */
.L_x_156:
[----:B------:R-:W-:Y:S05]  /*13840*/  BSYNC B1 ;  /* 0x0000000000017941 */ /* 0x000fea0003800000 */
.L_x_155:
        /* <DEDUP_REMOVED lines=10> */
.L_x_158:
[----:B------:R-:W-:Y:S05]  /*138f0*/  BSYNC B1 ;  /* 0x0000000000017941 */ /* 0x000fea0003800000 */
.L_x_157:
        /* <DEDUP_REMOVED lines=10> */
.L_x_160:
[----:B------:R-:W-:Y:S05]  /*139a0*/  BSYNC B1 ;  /* 0x0000000000017941 */ /* 0x000fea0003800000 */
.L_x_159:
        /* <DEDUP_REMOVED lines=10> */
.L_x_162:
[----:B------:R-:W-:Y:S05]  /*13a50*/  BSYNC B1 ;  /* 0x0000000000017941 */ /* 0x000fea0003800000 */
.L_x_161:
        /* <DEDUP_REMOVED lines=10> */
.L_x_164:
[----:B------:R-:W-:Y:S05]  /*13b00*/  BSYNC B1 ;  /* 0x0000000000017941 */ /* 0x000fea0003800000 */
.L_x_163:
        /* <DEDUP_REMOVED lines=10> */
.L_x_166:
[----:B------:R-:W-:Y:S05]  /*13bb0*/  BSYNC B1 ;  /* 0x0000000000017941 */ /* 0x000fea0003800000 */
.L_x_165:
        /* <DEDUP_REMOVED lines=10> */
.L_x_168:
[----:B------:R-:W-:Y:S05]  /*13c60*/  BSYNC B1 ;  /* 0x0000000000017941 */ /* 0x000fea0003800000 */
.L_x_167:
        /* <DEDUP_REMOVED lines=10> */
.L_x_170:
[----:B------:R-:W-:Y:S05]  /*13d10*/  BSYNC B1 ;  /* 0x0000000000017941 */ /* 0x000fea0003800000 */
.L_x_169:
        /* <DEDUP_REMOVED lines=10> */
.L_x_172:
[----:B------:R-:W-:Y:S05]  /*13dc0*/  BSYNC B1 ;  /* 0x0000000000017941 */ /* 0x000fea0003800000 */
.L_x_171:
        /* <DEDUP_REMOVED lines=10> */
.L_x_174:
[----:B------:R-:W-:Y:S05]  /*13e70*/  BSYNC B1 ;  /* 0x0000000000017941 */ /* 0x000fea0003800000 */
.L_x_173:
        /* <DEDUP_REMOVED lines=10> */
.L_x_176:
[----:B------:R-:W-:Y:S05]  /*13f20*/  BSYNC B1 ;  /* 0x0000000000017941 */ /* 0x000fea0003800000 */
.L_x_175:
        /* <DEDUP_REMOVED lines=10> */
.L_x_178:
[----:B------:R-:W-:Y:S05]  /*13fd0*/  BSYNC B1 ;  /* 0x0000000000017941 */ /* 0x000fea0003800000 */
.L_x_177:
        /* <DEDUP_REMOVED lines=10> */
.L_x_180:
[----:B------:R-:W-:Y:S05]  /*14080*/  BSYNC B1 ;  /* 0x0000000000017941 */ /* 0x000fea0003800000 */
.L_x_179:
        /* <DEDUP_REMOVED lines=10> */
.L_x_182:
[----:B------:R-:W-:Y:S05]  /*14130*/  BSYNC B1 ;  /* 0x0000000000017941 */ /* 0x000fea0003800000 */
.L_x_181:
        /* <DEDUP_REMOVED lines=10> */
.L_x_184:
[----:B------:R-:W-:Y:S05]  /*141e0*/  BSYNC B1 ;  /* 0x0000000000017941 */ /* 0x000fea0003800000 */
.L_x_183:
        /* <DEDUP_REMOVED lines=10> */
.L_x_186:
[----:B------:R-:W-:Y:S05]  /*14290*/  BSYNC B1 ;  /* 0x0000000000017941 */ /* 0x000fea0003800000 */
.L_x_185:
        /* <DEDUP_REMOVED lines=10> */
.L_x_188:
[----:B------:R-:W-:Y:S05]  /*14340*/  BSYNC B1 ;  /* 0x0000000000017941 */ /* 0x000fea0003800000 */
.L_x_187:
        /* <DEDUP_REMOVED lines=10> */
.L_x_190:
[----:B------:R-:W-:Y:S05]  /*143f0*/  BSYNC B1 ;  /* 0x0000000000017941 */ /* 0x000fea0003800000 */
.L_x_189:
        /* <DEDUP_REMOVED lines=10> */
.L_x_192:
[----:B------:R-:W-:Y:S05]  /*144a0*/  BSYNC B1 ;  /* 0x0000000000017941 */ /* 0x000fea0003800000 */
.L_x_191:
        /* <DEDUP_REMOVED lines=10> */
.L_x_194:
[----:B------:R-:W-:Y:S05]  /*14550*/  BSYNC B1 ;  /* 0x0000000000017941 */ /* 0x000fea0003800000 */
.L_x_193:
        /* <DEDUP_REMOVED lines=10> */
.L_x_196:
[----:B------:R-:W-:Y:S05]  /*14600*/  BSYNC B1 ;  /* 0x0000000000017941 */ /* 0x000fea0003800000 */
.L_x_195:
        /* <DEDUP_REMOVED lines=10> */
.L_x_198:
[----:B------:R-:W-:Y:S05]  /*146b0*/  BSYNC B1 ;  /* 0x0000000000017941 */ /* 0x000fea0003800000 */
.L_x_197:
        /* <DEDUP_REMOVED lines=10> */
.L_x_200:
[----:B------:R-:W-:Y:S05]  /*14760*/  BSYNC B1 ;  /* 0x0000000000017941 */ /* 0x000fea0003800000 */
.L_x_199:
        /* <DEDUP_REMOVED lines=10> */
.L_x_202:
[----:B------:R-:W-:Y:S05]  /*14810*/  BSYNC B1 ;  /* 0x0000000000017941 */ /* 0x000fea0003800000 */
.L_x_201:
        /* <DEDUP_REMOVED lines=10> */
.L_x_204:
[----:B------:R-:W-:Y:S05]  /*148c0*/  BSYNC B1 ;  /* 0x0000000000017941 */ /* 0x000fea0003800000 */
.L_x_203:
        /* <DEDUP_REMOVED lines=10> */
.L_x_206:
[----:B------:R-:W-:Y:S05]  /*14970*/  BSYNC B1 ;  /* 0x0000000000017941 */ /* 0x000fea0003800000 */
.L_x_205:
        /* <DEDUP_REMOVED lines=10> */
.L_x_208:
[----:B------:R-:W-:Y:S05]  /*14a20*/  BSYNC B1 ;  /* 0x0000000000017941 */ /* 0x000fea0003800000 */
.L_x_207:
        /* <DEDUP_REMOVED lines=10> */
.L_x_210:
[----:B------:R-:W-:Y:S05]  /*14ad0*/  BSYNC B1 ;  /* 0x0000000000017941 */ /* 0x000fea0003800000 */
.L_x_209:
        /* <DEDUP_REMOVED lines=10> */
.L_x_212:
[----:B------:R-:W-:Y:S05]  /*14b80*/  BSYNC B1 ;  /* 0x0000000000017941 */ /* 0x000fea0003800000 */
.L_x_211:
        /* <DEDUP_REMOVED lines=10> */
.L_x_214:
[----:B------:R-:W-:Y:S05]  /*14c30*/  BSYNC B1 ;  /* 0x0000000000017941 */ /* 0x000fea0003800000 */
.L_x_213:
        /* <DEDUP_REMOVED lines=10> */
.L_x_216:
[----:B------:R-:W-:Y:S05]  /*14ce0*/  BSYNC B1 ;  /* 0x0000000000017941 */ /* 0x000fea0003800000 */
.L_x_215:
        /* <DEDUP_REMOVED lines=10> */
.L_x_218:
[----:B------:R-:W-:Y:S05]  /*14d90*/  BSYNC B1 ;  /* 0x0000000000017941 */ /* 0x000fea0003800000 */
.L_x_217:
        /* <DEDUP_REMOVED lines=10> */
.L_x_220:
[----:B------:R-:W-:Y:S05]  /*14e40*/  BSYNC B1 ;  /* 0x0000000000017941 */ /* 0x000fea0003800000 */
.L_x_219:
        /* <DEDUP_REMOVED lines=10> */
.L_x_222:
[----:B------:R-:W-:Y:S05]  /*14ef0*/  BSYNC B1 ;  /* 0x0000000000017941 */ /* 0x000fea0003800000 */
.L_x_221:
        /* <DEDUP_REMOVED lines=10> */
.L_x_224:
[----:B------:R-:W-:Y:S05]  /*14fa0*/  BSYNC B1 ;  /* 0x0000000000017941 */ /* 0x000fea0003800000 */
.L_x_223:
        /* <DEDUP_REMOVED lines=10> */
.L_x_226:
[----:B------:R-:W-:Y:S05]  /*15050*/  BSYNC B1 ;  /* 0x0000000000017941 */ /* 0x000fea0003800000 */
.L_x_225:
        /* <DEDUP_REMOVED lines=10> */
.L_x_228:
[----:B------:R-:W-:Y:S05]  /*15100*/  BSYNC B1 ;  /* 0x0000000000017941 */ /* 0x000fea0003800000 */
.L_x_227:
        /* <DEDUP_REMOVED lines=10> */
.L_x_230:
[----:B------:R-:W-:Y:S05]  /*151b0*/  BSYNC B1 ;  /* 0x0000000000017941 */ /* 0x000fea0003800000 */
.L_x_229:
        /* <DEDUP_REMOVED lines=10> */
.L_x_232:
[----:B------:R-:W-:Y:S05]  /*15260*/  BSYNC B1 ;  /* 0x0000000000017941 */ /* 0x000fea0003800000 */
.L_x_231:
        /* <DEDUP_REMOVED lines=10> */
.L_x_234:
[----:B------:R-:W-:Y:S05]  /*15310*/  BSYNC B1 ;  /* 0x0000000000017941 */ /* 0x000fea0003800000 */
.L_x_233:
        /* <DEDUP_REMOVED lines=10> */
.L_x_236:
[----:B------:R-:W-:Y:S05]  /*153c0*/  BSYNC B1 ;  /* 0x0000000000017941 */ /* 0x000fea0003800000 */
.L_x_235:
        /* <DEDUP_REMOVED lines=10> */
.L_x_238:
[----:B------:R-:W-:Y:S05]  /*15470*/  BSYNC B1 ;  /* 0x0000000000017941 */ /* 0x000fea0003800000 */
.L_x_237:
        /* <DEDUP_REMOVED lines=10> */
.L_x_240:
[----:B------:R-:W-:Y:S05]  /*15520*/  BSYNC B1 ;  /* 0x0000000000017941 */ /* 0x000fea0003800000 */
.L_x_239:
        /* <DEDUP_REMOVED lines=10> */
.L_x_242:
[----:B------:R-:W-:Y:S05]  /*155d0*/  BSYNC B1 ;  /* 0x0000000000017941 */ /* 0x000fea0003800000 */
.L_x_241:
        /* <DEDUP_REMOVED lines=10> */
.L_x_244:
[----:B------:R-:W-:Y:S05]  /*15680*/  BSYNC B1 ;  /* 0x0000000000017941 */ /* 0x000fea0003800000 */
.L_x_243:
        /* <DEDUP_REMOVED lines=10> */
.L_x_246:
[----:B------:R-:W-:Y:S05]  /*15730*/  BSYNC B1 ;  /* 0x0000000000017941 */ /* 0x000fea0003800000 */
.L_x_245:
        /* <DEDUP_REMOVED lines=10> */
.L_x_248:
[----:B------:R-:W-:Y:S05]  /*157e0*/  BSYNC B1 ;  /* 0x0000000000017941 */ /* 0x000fea0003800000 */
.L_x_247:
        /* <DEDUP_REMOVED lines=10> */
.L_x_250:
[----:B------:R-:W-:Y:S05]  /*15890*/  BSYNC B1 ;  /* 0x0000000000017941 */ /* 0x000fea0003800000 */
.L_x_249:
        /* <DEDUP_REMOVED lines=10> */
.L_x_252:
[----:B------:R-:W-:Y:S05]  /*15940*/  BSYNC B1 ;  /* 0x0000000000017941 */ /* 0x000fea0003800000 */
.L_x_251:
        /* <DEDUP_REMOVED lines=10> */
.L_x_254:
[----:B------:R-:W-:Y:S05]  /*159f0*/  BSYNC B1 ;  /* 0x0000000000017941 */ /* 0x000fea0003800000 */
.L_x_253:
        /* <DEDUP_REMOVED lines=10> */
.L_x_256:
[----:B------:R-:W-:Y:S05]  /*15aa0*/  BSYNC B1 ;  /* 0x0000000000017941 */ /* 0x000fea0003800000 */
.L_x_255:
        /* <DEDUP_REMOVED lines=10> */
.L_x_258:
[----:B------:R-:W-:Y:S05]  /*15b50*/  BSYNC B1 ;  /* 0x0000000000017941 */ /* 0x000fea0003800000 */
.L_x_257:
        /* <DEDUP_REMOVED lines=10> */
.L_x_260:
[----:B------:R-:W-:Y:S05]  /*15c00*/  BSYNC B1 ;  /* 0x0000000000017941 */ /* 0x000fea0003800000 */
.L_x_259:
        /* <DEDUP_REMOVED lines=10> */
.L_x_262:
[----:B------:R-:W-:Y:S05]  /*15cb0*/  BSYNC B1 ;  /* 0x0000000000017941 */ /* 0x000fea0003800000 */
.L_x_261:
        /* <DEDUP_REMOVED lines=10> */
.L_x_264:
[----:B------:R-:W-:Y:S05]  /*15d60*/  BSYNC B1 ;  /* 0x0000000000017941 */ /* 0x000fea0003800000 */
.L_x_263:
        /* <DEDUP_REMOVED lines=10> */
.L_x_266:
[----:B------:R-:W-:Y:S05]  /*15e10*/  BSYNC B1 ;  /* 0x0000000000017941 */ /* 0x000fea0003800000 */
.L_x_265:
        /* <DEDUP_REMOVED lines=10> */
.L_x_268:
[----:B------:R-:W-:Y:S05]  /*15ec0*/  BSYNC B1 ;  /* 0x0000000000017941 */ /* 0x000fea0003800000 */
.L_x_267:
        /* <DEDUP_REMOVED lines=10> */
.L_x_270:
[----:B------:R-:W-:Y:S05]  /*15f70*/  BSYNC B1 ;  /* 0x0000000000017941 */ /* 0x000fea0003800000 */
.L_x_269:
        /* <DEDUP_REMOVED lines=10> */
.L_x_272:
[----:B------:R-:W-:Y:S05]  /*16020*/  BSYNC B1 ;  /* 0x0000000000017941 */ /* 0x000fea0003800000 */
.L_x_271:
        /* <DEDUP_REMOVED lines=10> */
.L_x_274:
[----:B------:R-:W-:Y:S05]  /*160d0*/  BSYNC B1 ;  /* 0x0000000000017941 */ /* 0x000fea0003800000 */
.L_x_273:
        /* <DEDUP_REMOVED lines=10> */
.L_x_276:
[----:B------:R-:W-:Y:S05]  /*16180*/  BSYNC B1 ;  /* 0x0000000000017941 */ /* 0x000fea0003800000 */
.L_x_275:
        /* <DEDUP_REMOVED lines=10> */
.L_x_278:
[----:B------:R-:W-:Y:S05]  /*16230*/  BSYNC B1 ;  /* 0x0000000000017941 */ /* 0x000fea0003800000 */
.L_x_277:
        /* <DEDUP_REMOVED lines=10> */
.L_x_280:
[----:B------:R-:W-:Y:S05]  /*162e0*/  BSYNC B1 ;  /* 0x0000000000017941 */ /* 0x000fea0003800000 */
.L_x_279:
        /* <DEDUP_REMOVED lines=10> */
.L_x_282:
[----:B------:R-:W-:Y:S05]  /*16390*/  BSYNC B1 ;  /* 0x0000000000017941 */ /* 0x000fea0003800000 */
.L_x_281:
        /* <DEDUP_REMOVED lines=10> */
.L_x_284:
[----:B------:R-:W-:Y:S05]  /*16440*/  BSYNC B1 ;  /* 0x0000000000017941 */ /* 0x000fea0003800000 */
.L_x_283:
        /* <DEDUP_REMOVED lines=10> */
.L_x_286:
[----:B------:R-:W-:Y:S05]  /*164f0*/  BSYNC B1 ;  /* 0x0000000000017941 */ /* 0x000fea0003800000 */
.L_x_285:
        /* <DEDUP_REMOVED lines=10> */
.L_x_288:
[----:B------:R-:W-:Y:S05]  /*165a0*/  BSYNC B1 ;  /* 0x0000000000017941 */ /* 0x000fea0003800000 */
.L_x_287:
[----:B01-34-:R-:W3:Y:S01]  /*165b0*/  LDL.LU R10, [R1+0x1f4] ;  /* 0x0001f400010a7983 */ /* 0x01bee20000300800 */
        /* <DEDUP_REMOVED lines=9> */
.L_x_290:
[----:B------:R-:W-:Y:S05]  /*16650*/  BSYNC B1 ;  /* 0x0000000000017941 */ /* 0x000fea0003800000 */
.L_x_289:
[----:B------:R-:W3:Y:S01]  /*16660*/  LDL.LU R10, [R1+0x1f8] ;  /* 0x0001f800010a7983 */ /* 0x000ee20000300800 */
[----:B0----5:R-:W-:Y:S01]  /*16670*/  LOP3.LUT R11, R17, 0xffffe000, RZ, 0xc0, !PT ;  /* 0xffffe000110b7812 */ /* 0x021fe200078ec0ff */
[----:B------:R-:W-:Y:S01]  /*16680*/  BSSY B1, `(.L_x_291) ;  /* 0x000000b000017945 */ /* 0x000fe20003800000 */
[----:B------:R-:W-:Y:S02]  /*16690*/  ISETP.GT.AND P1, PT, R0, 0xf9, P0 ;  /* 0x000000f90000780c */ /* 0x000fe40000724270 */
[----:B------:R-:W-:Y:S01]  /*166a0*/  IADD3 R167, P2, R3, 0x80, RZ ;  /* 0x0000008003a77810 */ /* 0x000fe20007f5e0ff */
[----:B------:R-:W-:-:S04]  /*166b0*/  FMUL R11, R11, R16 ;  /* 0x000000100b0b7220 */ /* 0x000fc80000400000 */
[----:B------:R-:W-:Y:S02]  /*166c0*/  IMAD.X R3, RZ, RZ, UR7, P2 ;  /* 0x00000007ff037e24 */ /* 0x000fe400090e06ff */
[----:B---3--:R-:W-:Y:S02]  /*166d0*/  FFMA R11, R10, R2, R11 ;  /* 0x000000020a0b7223 */ /* 0x008fe4000000000b */
[----:B------:R-:W-:-:S03]  /*166e0*/  IMAD R10, R3, R14, RZ ;  /* 0x0000000e030a7224 */ /* 0x000fc600078e02ff */
[----:B------:R-:W-:-:S05]  /*166f0*/  F2FP.TF32.F32.PACK_B R11, R11 ;  /* 0x0000000bff0b723e */ /* 0x000fca00024050ff */
[----:B------:R0:W-:Y:S01]  /*16700*/  @P4 STG.E desc[UR36][R6.64+0x3e0], R11 ;  /* 0x0003e00b06004986 */ /* 0x0001e2000c101924 */
[----:B------:R-:W-:Y:S05]  /*16710*/  @!P1 BRA `(.L_x_292) ;  /* 0x0000000000049947 */ /* 0x000fea0003800000 */
[----:B------:R3:W5:Y:S02]  /*16720*/  LDG.E.LTC128B R17, desc[UR36][R8.64+0x3e4] ;  /* 0x0003e42408117981 */ /* 0x000764000c1e1920 */
.L_x_292:
[----:B------:R-:W-:Y:S05]  /*16730*/  BSYNC B1 ;  /* 0x0000000000017941 */ /* 0x000fea0003800000 */
.L_x_291:
[----:B0-----:R-:W4:Y:S01]  /*16740*/  LDL.LU R11, [R1+0x1fc] ;  /* 0x0001fc00010b7983 */ /* 0x001f220000300800 */
[----:B-----5:R-:W-:Y:S01]  /*16750*/  LOP3.LUT R3, R17, 0xffffe000, RZ, 0xc0, !PT ;  /* 0xffffe00011037812 */ /* 0x020fe200078ec0ff */
[----:B--2---:R-:W-:Y:S01]  /*16760*/  IMAD R23, R167, R15, R10 ;  /* 0x0000000fa7177224 */ /* 0x004fe200078e020a */
[----:B------:R-:W-:Y:S01]  /*16770*/  ISETP.GT.AND P0, PT, R157, 0x80, PT ;  /* 0x000000809d00780c */ /* 0x000fe20003f04270 */
[----:B-1-3--:R-:W-:-:S04]  /*16780*/  IMAD.WIDE.U32 R8, R167, R14, R20 ;  /* 0x0000000ea7087225 */ /* 0x00afc800078e0014 */
[----:B------:R-:W-:Y:S01]  /*16790*/  FMUL R3, R3, R16 ;  /* 0x0000001003037220 */ /* 0x000fe20000400000 */
[----:B------:R-:W-:Y:S01]  /*167a0*/  ISETP.GT.AND P4, PT, R0, RZ, P0 ;  /* 0x000000ff0000720c */ /* 0x000fe20000784270 */
[----:B------:R-:W-:Y:S01]  /*167b0*/  IMAD.IADD R9, R9, 0x1, R23 ;  /* 0x0000000109097824 */ /* 0x000fe200078e0217 */
[----:B------:R-:W-:Y:S01]  /*167c0*/  LEA R10, P2, R8, R12, 0x2 ;  /* 0x0000000c080a7211 */ /* 0x000fe200078410ff */
[----:B----4-:R-:W-:-:S03]  /*167d0*/  FFMA R15, R11, R2, R3 ;  /* 0x000000020b0f7223 */ /* 0x010fc60000000003 */
[----:B------:R-:W-:Y:S02]  /*167e0*/  LEA.HI.X R11, R8, R13, R9, 0x2, P2 ;  /* 0x0000000d080b7211 */ /* 0x000fe400010f1409 */
[----:B------:R-:W-:-:S05]  /*167f0*/  F2FP.TF32.F32.PACK_B R15, R15 ;  /* 0x0000000fff0f723e */ /* 0x000fca00024050ff */
[----:B------:R0:W-:Y:S04]  /*16800*/  @P1 STG.E desc[UR36][R6.64+0x3e4], R15 ;  /* 0x0003e40f06001986 */ /* 0x0001e8000c101924 */
[----:B------:R-:W2:Y:S01]  /*16810*/  @P4 LDG.E.LTC128B R17, desc[UR36][R10.64] ;  /* 0x000000240a114981 */ /* 0x000ea2000c1e1920 */
[----:B------:R-:W-:Y:S01]  /*16820*/  MOV R161, UR8 ;  /* 0x0000000800a17c02 */ /* 0x000fe20008000f00 */
[----:B------:R-:W-:Y:S01]  /*16830*/  IMAD.WIDE.U32 R8, R167, R14, R18 ;  /* 0x0000000ea7087225 */ /* 0x000fe200078e0012 */
[----:B------:R-:W-:Y:S01]  /*16840*/  ISETP.GT.AND P2, PT, R0, 0x1, P0 ;  /* 0x000000010000780c */ /* 0x000fe20000744270 */
[----:B------:R-:W-:Y:S02]  /*16850*/  BSSY B1, `(.L_x_293) ;  /* 0x0000013000017945 */ /* 0x000fe40003800000 */
[----:B------:R-:W-:-:S02]  /*16860*/  IMAD.IADD R9, R23, 0x1, R9 ;  /* 0x0000000117097824 */ /* 0x000fc400078e0209 */
[----:B------:R-:W-:Y:S02]  /*16870*/  IMAD.U32 R165, RZ, RZ, UR8 ;  /* 0x00000008ffa57e24 */ /* 0x000fe4000f8e00ff */
[----:B------:R-:W-:Y:S02]  /*16880*/  IMAD.U32 R156, RZ, RZ, UR9 ;  /* 0x00000009ff9c7e24 */ /* 0x000fe4000f8e00ff */
[----:B------:R-:W-:Y:S02]  /*16890*/  IMAD.SHL.U32 R161, R161, 0x200, RZ ;  /* 0x00000200a1a17824 */ /* 0x000fe400078e00ff */
[----:B------:R-:W-:Y:S01]  /*168a0*/  IMAD.WIDE.U32 R162, R22, UR42, R8 ;  /* 0x0000002a16a27c25 */ /* 0x000fe2000f8e0008 */
[----:B------:R-:W-:Y:S02]  /*168b0*/  SHF.L.U64.HI R165, R165, 0x9, R156 ;  /* 0x00000009a5a57819 */ /* 0x000fe4000001029c */
[----:B------:R-:W-:Y:S02]  /*168c0*/  IADD3 R8, P1, R161, R4, RZ ;  /* 0x00000004a1087210 */ /* 0x000fe40007f3e0ff */
[----:B0-----:R-:W-:-:S03]  /*168d0*/  LEA R6, P3, R162, R12, 0x2 ;  /* 0x0000000ca2067211 */ /* 0x001fc600078610ff */
[----:B------:R-:W-:Y:S01]  /*168e0*/  IMAD.X R9, R165, 0x1, R5, P1 ;  /* 0x00000001a5097824 */ /* 0x000fe200008e0605 */
[----:B--2---:R-:W-:-:S05]  /*168f0*/  LOP3.LUT R3, R17, 0xffffe000, RZ, 0xc0, !PT ;  /* 0xffffe00011037812 */ /* 0x004fca00078ec0ff */
[----:B------:R-:W-:-:S04]  /*16900*/  FMUL R3, R3, R16 ;  /* 0x0000001003037220 */ /* 0x000fc80000400000 */
[----:B------:R-:W-:Y:S01]  /*16910*/  FFMA R11, R24, R2, R3 ;  /* 0x00000002180b7223 */ /* 0x000fe20000000003 */
[----:B------:R-:W-:-:S04]  /*16920*/  IADD3 R3, R158, R163, RZ ;  /* 0x000000a39e037210 */ /* 0x000fc80007ffe0ff */
[----:B------:R-:W-:Y:S02]  /*16930*/  F2FP.TF32.F32.PACK_B R11, R11 ;  /* 0x0000000bff0b723e */ /* 0x000fe400024050ff */
[----:B------:R-:W-:-:S03]  /*16940*/  LEA.HI.X R7, R162, R13, R3, 0x2, P3 ;  /* 0x0000000da2077211 */ /* 0x000fc600018f1403 */
[----:B------:R0:W-:Y:S01]  /*16950*/  @P4 STG.E desc[UR36][R8.64], R11 ;  /* 0x0000000b08004986 */ /* 0x0001e2000c101924 */
[----:B------:R-:W-:Y:S05]  /*16960*/  @!P2 BRA `(.L_x_294) ;  /* 0x000000000004a947 */ /* 0x000fea0003800000 */
[----:B------:R1:W5:Y:S02]  /*16970*/  LDG.E.LTC128B R17, desc[UR36][R6.64+0x4] ;  /* 0x0000042406117981 */ /* 0x000364000c1e1920 */
.L_x_294:
[----:B------:R-:W-:Y:S05]  /*16980*/  BSYNC B1 ;  /* 0x0000000000017941 */ /* 0x000fea0003800000 */
.L_x_293:
[----:B-----5:R-:W-:Y:S01]  /*16990*/  LOP3.LUT R3, R17, 0xffffe000, RZ, 0xc0, !PT ;  /* 0xffffe00011037812 */ /* 0x020fe200078ec0ff */
[----:B------:R-:W-:Y:S01]  /*169a0*/  IMAD.WIDE.U32 R14, R167, R14, R154 ;  /* 0x0000000ea70e7225 */ /* 0x000fe200078e009a */
[----:B------:R-:W-:Y:S01]  /*169b0*/  ISETP.GT.AND P1, PT, R157, 0x88, PT ;  /* 0x000000889d00780c */ /* 0x000fe20003f24270 */
[----:B------:R-:W-:Y:S02]  /*169c0*/  BSSY B1, `(.L_x_295) ;  /* 0x000000f000017945 */ /* 0x000fe40003800000 */
[----:B------:R-:W-:Y:S01]  /*169d0*/  FMUL R10, R3, R16 ;  /* 0x00000010030a7220 */ /* 0x000fe20000400000 */
[----:B------:R-:W-:Y:S01]  /*169e0*/  ISETP.GT.AND P3, PT, R0, RZ, P1 ;  /* 0x000000ff0000720c */ /* 0x000fe20000f64270 */
[----:B------:R-:W-:Y:S01]  /*169f0*/  IMAD.IADD R23, R23, 0x1, R15 ;  /* 0x0000000117177824 */ /* 0x000fe200078e020f */
[----:B------:R-:W-:Y:S01]  /*16a00*/  IADD3 R152, P4, R152, R14, RZ ;  /* 0x0000000e98987210 */ /* 0x000fe20007f9e0ff */
[----:B------:R-:W-:Y:S01]  /*16a10*/  FFMA R25, R25, R2, R10 ;  /* 0x0000000219197223 */ /* 0x000fe2000000000a */
[----:B------:R-:W-:-:S03]  /*16a20*/  IADD3 R14, P5, R18, R14, RZ ;  /* 0x0000000e120e7210 */ /* 0x000fc60007fbe0ff */
[----:B------:R-:W-:Y:S01]  /*16a30*/  IMAD.X R20, R23, 0x1, R21, P4 ;  /* 0x0000000117147824 */ /* 0x000fe200020e0615 */
[----:B------:R-:W-:Y:S02]  /*16a40*/  F2FP.TF32.F32.PACK_B R25, R25 ;  /* 0x00000019ff19723e */ /* 0x000fe400024050ff */
[C---:B------:R-:W-:Y:S02]  /*16a50*/  LEA R10, P4, R152.reuse, R12, 0x2 ;  /* 0x0000000c980a7211 */ /* 0x040fe400078810ff */
[----:B------:R-:W-:Y:S01]  /*16a60*/  IADD3.X R15, R19, R23, RZ, P5, !PT ;  /* 0x00000017130f7210 */ /* 0x000fe20002ffe4ff */
[----:B------:R2:W-:Y:S01]  /*16a70*/  @P2 STG.E desc[UR36][R8.64+0x4], R25 ;  /* 0x0000041908002986 */ /* 0x0005e2000c101924 */
[----:B0-----:R-:W-:Y:S01]  /*16a80*/  LEA.HI.X R11, R152, R13, R20, 0x2, P4 ;  /* 0x0000000d980b7211 */ /* 0x001fe200020f1414 */
[----:B------:R-:W-:Y:S08]  /*16a90*/  @!P3 BRA `(.L_x_296) ;  /* 0x000000000004b947 */ /* 0x000ff00003800000 */
[----:B------:R0:W5:Y:S02]  /*16aa0*/  LDG.E.LTC128B R17, desc[UR36][R10.64] ;  /* 0x000000240a117981 */ /* 0x000164000c1e1920 */
.L_x_296:
[----:B------:R-:W-:Y:S05]  /*16ab0*/  BSYNC B1 ;  /* 0x0000000000017941 */ /* 0x000fea0003800000 */
.L_x_295:
[----:B-----5:R-:W-:Y:S01]  /*16ac0*/  LOP3.LUT R3, R17, 0xffffe000, RZ, 0xc0, !PT ;  /* 0xffffe00011037812 */ /* 0x020fe200078ec0ff */
[----:B------:R-:W-:Y:S01]  /*16ad0*/  IMAD.WIDE.U32 R22, R22, UR42, R14 ;  /* 0x0000002a16167c25 */ /* 0x000fe2000f8e000e */
[----:B0-----:R-:W-:Y:S01]  /*16ae0*/  IADD3 R10, P2, R8, R160, RZ ;  /* 0x000000a0080a7210 */ /* 0x001fe20007f5e0ff */
[----:B------:R-:W-:Y:S01]  /*16af0*/  BSSY B1, `(.L_x_297) ;  /* 0x000000c000017945 */ /* 0x000fe20003800000 */
[----:B------:R-:W-:Y:S01]  /*16b00*/  ISETP.GT.AND P5, PT, R0, 0x1, P1 ;  /* 0x000000010000780c */ /* 0x000fe20000fa4270 */
[----:B------:R-:W-:Y:S01]  /*16b10*/  FMUL R3, R3, R16 ;  /* 0x0000001003037220 */ /* 0x000fe20000400000 */
[----:B------:R-:W-:Y:S01]  /*16b20*/  IMAD.IADD R158, R158, 0x1, R23 ;  /* 0x000000019e9e7824 */ /* 0x000fe200078e0217 */
[----:B------:R-:W-:Y:S01]  /*16b30*/  LEA R12, P4, R22, R12, 0x2 ;  /* 0x0000000c160c7211 */ /* 0x000fe200078810ff */
[----:B------:R-:W-:Y:S02]  /*16b40*/  IMAD.X R11, R9, 0x1, R159, P2 ;  /* 0x00000001090b7824 */ /* 0x000fe400010e069f */
[----:B------:R-:W-:Y:S01]  /*16b50*/  FFMA R3, R26, R2, R3 ;  /* 0x000000021a037223 */ /* 0x000fe20000000003 */
[----:B------:R-:W-:-:S04]  /*16b60*/  LEA.HI.X R13, R22, R13, R158, 0x2, P4 ;  /* 0x0000000d160d7211 */ /* 0x000fc800020f149e */
[----:B------:R-:W-:-:S05]  /*16b70*/  F2FP.TF32.F32.PACK_B R3, R3 ;  /* 0x00000003ff03723e */ /* 0x000fca00024050ff */
[----:B------:R0:W-:Y:S01]  /*16b80*/  @P3 STG.E desc[UR36][R10.64], R3 ;  /* 0x000000030a003986 */ /* 0x0001e2000c101924 */
[----:B------:R-:W-:Y:S05]  /*16b90*/  @!P5 BRA `(.L_x_298) ;  /* 0x000000000004d947 */ /* 0x000fea0003800000 */
[----:B------:R3:W5:Y:S02]  /*16ba0*/  LDG.E.LTC128B R17, desc[UR36][R12.64+0x4] ;  /* 0x000004240c117981 */ /* 0x000764000c1e1920 */
.L_x_298:
[----:B------:R-:W-:Y:S05]  /*16bb0*/  BSYNC B1 ;  /* 0x0000000000017941 */ /* 0x000fea0003800000 */
.L_x_297:
[----:B0----5:R-:W-:Y:S01]  /*16bc0*/  LOP3.LUT R3, R17, 0xffffe000, RZ, 0xc0, !PT ;  /* 0xffffe00011037812 */ /* 0x021fe200078ec0ff */
[----:B------:R-:W-:Y:S01]  /*16bd0*/  BSSY B1, `(.L_x_299) ;  /* 0x0000008000017945 */ /* 0x000fe20003800000 */
[----:B------:R-:W-:-:S03]  /*16be0*/  ISETP.GT.AND P2, PT, R0, 0x8, P0 ;  /* 0x000000080000780c */ /* 0x000fc60000744270 */
[----:B------:R-:W-:-:S04]  /*16bf0*/  FMUL R14, R3, R16 ;  /* 0x00000010030e7220 */ /* 0x000fc80000400000 */
[----:B------:R-:W-:-:S05]  /*16c00*/  FFMA R27, R27, R2, R14 ;  /* 0x000000021b1b7223 */ /* 0x000fca000000000e */
[----:B------:R-:W-:-:S05]  /*16c10*/  F2FP.TF32.F32.PACK_B R27, R27 ;  /* 0x0000001bff1b723e */ /* 0x000fca00024050ff */
[----:B------:R0:W-:Y:S01]  /*16c20*/  @P5 STG.E desc[UR36][R10.64+0x4], R27 ;  /* 0x0000041b0a005986 */ /* 0x0001e2000c101924 */
[----:B------:R-:W-:Y:S05]  /*16c30*/  @!P2 BRA `(.L_x_300) ;  /* 0x000000000004a947 */ /* 0x000fea0003800000 */
[----:B------:R4:W5:Y:S02]  /*16c40*/  LDG.E.LTC128B R17, desc[UR36][R6.64+0x20] ;  /* 0x0000202406117981 */ /* 0x000964000c1e1920 */
.L_x_300:
[----:B------:R-:W-:Y:S05]  /*16c50*/  BSYNC B1 ;  /* 0x0000000000017941 */ /* 0x000fea0003800000 */
.L_x_299:
[----:B-----5:R-:W-:Y:S01]  /*16c60*/  LOP3.LUT R3, R17, 0xffffe000, RZ, 0xc0, !PT ;  /* 0xffffe00011037812 */ /* 0x020fe200078ec0ff */
        /* <DEDUP_REMOVED lines=8> */
.L_x_302:
[----:B------:R-:W-:Y:S05]  /*16cf0*/  BSYNC B1 ;  /* 0x0000000000017941 */ /* 0x000fea0003800000 */
.L_x_301:
        /* <DEDUP_REMOVED lines=9> */
.L_x_304:
[----:B------:R-:W-:Y:S05]  /*16d90*/  BSYNC B1 ;  /* 0x0000000000017941 */ /* 0x000fea0003800000 */
.L_x_303:
[----:B-----5:R-:W-:Y:S01]  /*16da0*/  LOP3.LUT R3, R17, 0xffffe000, RZ, 0xc0, !PT ;  /* 0xffffe00011037812 */ /* 0x020fe200078ec0ff */
[----:B------:R-:W-:Y:S01]  /*16db0*/  BSSY B1, `(.L_x_305) ;  /* 0x000000a000017945 */ /* 0x000fe20003800000 */
[----:B------:R-:W-:Y:S02]  /*16dc0*/  IADD3 R10, P3, R160, R8, RZ ;  /* 0x00000008a00a7210 */ /* 0x000fe40007f7e0ff */
[----:B------:R-:W-:Y:S01]  /*16dd0*/  ISETP.GT.AND P2, PT, R0, 0x9, P1 ;  /* 0x000000090000780c */ /* 0x000fe20000f44270 */
[----:B------:R-:W-:Y:S02]  /*16de0*/  FMUL R3, R3, R16 ;  /* 0x0000001003037220 */ /* 0x000fe40000400000 */
[----:B------:R-:W-:Y:S02]  /*16df0*/  IMAD.X R11, R159, 0x1, R9, P3 ;  /* 0x000000019f0b7824 */ /* 0x000fe400018e0609 */
[----:B------:R-:W-:-:S05]  /*16e00*/  FFMA R3, R30, R2, R3 ;  /* 0x000000021e037223 */ /* 0x000fca0000000003 */
[----:B------:R-:W-:-:S05]  /*16e10*/  F2FP.TF32.F32.PACK_B R3, R3 ;  /* 0x00000003ff03723e */ /* 0x000fca00024050ff */
[----:B------:R0:W-:Y:S01]  /*16e20*/  @P4 STG.E desc[UR36][R10.64+0x20], R3 ;  /* 0x000020030a004986 */ /* 0x0001e2000c101924 */
[----:B------:R-:W-:Y:S05]  /*16e30*/  @!P2 BRA `(.L_x_306) ;  /* 0x000000000004a947 */ /* 0x000fea0003800000 */
[----:B------:R0:W5:Y:S02]  /*16e40*/  LDG.E.LTC128B R17, desc[UR36][R12.64+0x24] ;  /* 0x000024240c117981 */ /* 0x000164000c1e1920 */
.L_x_306:
[----:B------:R-:W-:Y:S05]  /*16e50*/  BSYNC B1 ;  /* 0x0000000000017941 */ /* 0x000fea0003800000 */
.L_x_305:
[----:B0----5:R-:W-:Y:S01]  /*16e60*/  LOP3.LUT R3, R17, 0xffffe000, RZ, 0xc0, !PT ;  /* 0xffffe00011037812 */ /* 0x021fe200078ec0ff */
[----:B------:R-:W-:Y:S01]  /*16e70*/  BSSY B1, `(.L_x_307) ;  /* 0x000000a000017945 */ /* 0x000fe20003800000 */
[----:B------:R-:W-:Y:S02]  /*16e80*/  IADD3 R160, P3, P4, R160, R4, R161 ;  /* 0x00000004a0a07210 */ /* 0x000fe40007c7e0a1 */
[----:B------:R-:W-:Y:S01]  /*16e90*/  ISETP.GT.AND P5, PT, R0, 0x10, P0 ;  /* 0x000000100000780c */ /* 0x000fe200007a4270 */
[----:B------:R-:W-:Y:S01]  /*16ea0*/  FMUL R10, R3, R16 ;  /* 0x00000010030a7220 */ /* 0x000fe20000400000 */
[----:B------:R-:W-:-:S03]  /*16eb0*/  IADD3.X R161, R159, R5, R165, P3, P4 ;  /* 0x000000059fa17210 */ /* 0x000fc60001fe84a5 */
[----:B------:R-:W-:-:S05]  /*16ec0*/  FFMA R31, R31, R2, R10 ;  /* 0x000000021f1f7223 */ /* 0x000fca000000000a */
[----:B------:R-:W-:-:S05]  /*16ed0*/  F2FP.TF32.F32.PACK_B R31, R31 ;  /* 0x0000001fff1f723e */ /* 0x000fca00024050ff */
[----:B------:R0:W-:Y:S01]  /*16ee0*/  @P2 STG.E desc[UR36][R160.64+0x24], R31 ;  /* 0x0000241fa0002986 */ /* 0x0001e2000c101924 */
[----:B------:R-:W-:Y:S05]  /*16ef0*/  @!P5 BRA `(.L_x_308) ;  /* 0x000000000004d947 */ /* 0x000fea0003800000 */
[----:B------:R0:W5:Y:S02]  /*16f00*/  LDG.E.LTC128B R17, desc[UR36][R6.64+0x40] ;  /* 0x0000402406117981 */ /* 0x000164000c1e1920 */
.L_x_308:
[----:B------:R-:W-:Y:S05]  /*16f10*/  BSYNC B1 ;  /* 0x0000000000017941 */ /* 0x000fea0003800000 */
.L_x_307:
        /* <DEDUP_REMOVED lines=9> */
.L_x_310:
[----:B------:R-:W-:Y:S05]  /*16fb0*/  BSYNC B1 ;  /* 0x0000000000017941 */ /* 0x000fea0003800000 */
.L_x_309:
        /* <DEDUP_REMOVED lines=9> */
.L_x_312:
[----:B------:R-:W-:Y:S05]  /*17050*/  BSYNC B1 ;  /* 0x0000000000017941 */ /* 0x000fea0003800000 */
.L_x_311:
[----:B-----5:R-:W-:Y:S01]  /*17060*/  LOP3.LUT R3, R17, 0xffffe000, RZ, 0xc0, !PT ;  /* 0xffffe00011037812 */ /* 0x020fe200078ec0ff */
[----:B------:R-:W-:Y:S01]  /*17070*/  @P3 IMAD.MOV.U32 R5, RZ, RZ, R161 ;  /* 0x000000ffff053224 */ /* 0x000fe200078e00a1 */
[----:B------:R-:W-:Y:S01]  /*17080*/  @P3 MOV R4, R160 ;  /* 0x000000a000043202 */ /* 0x000fe20000000f00 */
[----:B------:R-:W-:Y:S01]  /*17090*/  BSSY B1, `(.L_x_313) ;  /* 0x0000008000017945 */ /* 0x000fe20003800000 */
[----:B------:R-:W-:Y:S01]  /*170a0*/  ISETP.GT.AND P2, PT, R0, 0x11, P1 ;  /* 0x000000110000780c */ /* 0x000fe20000f44270 */
[----:B------:R-:W-:-:S04]  /*170b0*/  FMUL R3, R3, R16 ;  /* 0x0000001003037220 */ /* 0x000fc80000400000 */
[----:B------:R-:W-:-:S05]  /*170c0*/  FFMA R3, R34, R2, R3 ;  /* 0x0000000222037223 */ /* 0x000fca0000000003 */
[----:B------:R-:W-:-:S05]  /*170d0*/  F2FP.TF32.F32.PACK_B R3, R3 ;  /* 0x00000003ff03723e */ /* 0x000fca00024050ff */
[----:B------:R0:W-:Y:S01]  /*170e0*/  @P3 STG.E desc[UR36][R4.64+0x40], R3 ;  /* 0x0000400304003986 */ /* 0x0001e2000c101924 */
[----:B------:R-:W-:Y:S05]  /*170f0*/  @!P2 BRA `(.L_x_314) ;  /* 0x000000000004a947 */ /* 0x000fea0003800000 */
[----:B------:R0:W5:Y:S02]  /*17100*/  LDG.E.LTC128B R17, desc[UR36][R12.64+0x44] ;  /* 0x000044240c117981 */ /* 0x000164000c1e1920 */
.L_x_314:
[----:B------:R-:W-:Y:S05]  /*17110*/  BSYNC B1 ;  /* 0x0000000000017941 */ /* 0x000fea0003800000 */
.L_x_313:
[----:B0----5:R-:W-:Y:S01]  /*17120*/  LOP3.LUT R3, R17, 0xffffe000, RZ, 0xc0, !PT ;  /* 0xffffe00011037812 */ /* 0x021fe200078ec0ff */
[----:B------:R-:W-:Y:S01]  /*17130*/  @P2 IMAD.MOV.U32 R5, RZ, RZ, R161 ;  /* 0x000000ffff052224 */ /* 0x000fe200078e00a1 */
[----:B------:R-:W-:Y:S01]  /*17140*/  ISETP.GT.AND P3, PT, R0, 0x18, P0 ;  /* 0x000000180000780c */ /* 0x000fe20000764270 */
[----:B------:R-:W-:Y:S02]  /*17150*/  BSSY B1, `(.L_x_315) ;  /* 0x0000008000017945 */ /* 0x000fe40003800000 */
[----:B------:R-:W-:-:S04]  /*17160*/  FMUL R4, R3, R16 ;  /* 0x0000001003047220 */ /* 0x000fc80000400000 */
[----:B------:R-:W-:Y:S01]  /*17170*/  FFMA R35, R35, R2, R4 ;  /* 0x0000000223237223 */ /* 0x000fe20000000004 */
[----:B------:R-:W-:-:S04]  /*17180*/  @P2 IMAD.MOV.U32 R4, RZ, RZ, R160 ;  /* 0x000000ffff042224 */ /* 0x000fc800078e00a0 */
[----:B------:R-:W-:-:S05]  /*17190*/  F2FP.TF32.F32.PACK_B R35, R35 ;  /* 0x00000023ff23723e */ /* 0x000fca00024050ff */
[----:B------:R0:W-:Y:S01]  /*171a0*/  @P2 STG.E desc[UR36][R4.64+0x44], R35 ;  /* 0x0000442304002986 */ /* 0x0001e2000c101924 */
[----:B------:R-:W-:Y:S05]  /*171b0*/  @!P3 BRA `(.L_x_316) ;  /* 0x000000000004b947 */ /* 0x000fea0003800000 */
[----:B------:R0:W5:Y:S02]  /*171c0*/  LDG.E.LTC128B R17, desc[UR36][R6.64+0x60] ;  /* 0x0000602406117981 */ /* 0x000164000c1e1920 */
.L_x_316:
[----:B------:R-:W-:Y:S05]  /*171d0*/  BSYNC B1 ;  /* 0x0000000000017941 */ /* 0x000fea0003800000 */
.L_x_315:
        /* <DEDUP_REMOVED lines=9> */
.L_x_318:
[----:B------:R-:W-:Y:S05]  /*17270*/  BSYNC B1 ;  /* 0x0000000000017941 */ /* 0x000fea0003800000 */
.L_x_317:
        /* <DEDUP_REMOVED lines=9> */
.L_x_320:
[----:B------:R-:W-:Y:S05]  /*17310*/  BSYNC B1 ;  /* 0x0000000000017941 */ /* 0x000fea0003800000 */
.L_x_319:
        /* <DEDUP_REMOVED lines=11> */
.L_x_322:
[----:B------:R-:W-:Y:S05]  /*173d0*/  BSYNC B1 ;  /* 0x0000000000017941 */ /* 0x000fea0003800000 */
.L_x_321:
        /* <DEDUP_REMOVED lines=11> */
.L_x_324:
[----:B------:R-:W-:Y:S05]  /*17490*/  BSYNC B1 ;  /* 0x0000000000017941 */ /* 0x000fea0003800000 */
.L_x_323:
        /* <DEDUP_REMOVED lines=9> */
.L_x_326:
[----:B------:R-:W-:Y:S05]  /*17530*/  BSYNC B1 ;  /* 0x0000000000017941 */ /* 0x000fea0003800000 */
.L_x_325:
        /* <DEDUP_REMOVED lines=9> */
.L_x_328:
[----:B------:R-:W-:Y:S05]  /*175d0*/  BSYNC B1 ;  /* 0x0000000000017941 */ /* 0x000fea0003800000 */
.L_x_327:
        /* <DEDUP_REMOVED lines=11> */
.L_x_330:
[----:B------:R-:W-:Y:S05]  /*17690*/  BSYNC B1 ;  /* 0x0000000000017941 */ /* 0x000fea0003800000 */
.L_x_329:
        /* <DEDUP_REMOVED lines=11> */
.L_x_332:
[----:B------:R-:W-:Y:S05]  /*17750*/  BSYNC B1 ;  /* 0x0000000000017941 */ /* 0x000fea0003800000 */
.L_x_331:
        /* <DEDUP_REMOVED lines=9> */
.L_x_334:
[----:B------:R-:W-:Y:S05]  /*177f0*/  BSYNC B1 ;  /* 0x0000000000017941 */ /* 0x000fea0003800000 */
.L_x_333:
        /* <DEDUP_REMOVED lines=9> */
.L_x_336:
[----:B------:R-:W-:Y:S05]  /*17890*/  BSYNC B1 ;  /* 0x0000000000017941 */ /* 0x000fea0003800000 */
.L_x_335:
        /* <DEDUP_REMOVED lines=11> */
.L_x_338:
[----:B------:R-:W-:Y:S05]  /*17950*/  BSYNC B1 ;  /* 0x0000000000017941 */ /* 0x000fea0003800000 */
.L_x_337:
        /* <DEDUP_REMOVED lines=11> */
.L_x_340:
[----:B------:R-:W-:Y:S05]  /*17a10*/  BSYNC B1 ;  /* 0x0000000000017941 */ /* 0x000fea0003800000 */
.L_x_339:
        /* <DEDUP_REMOVED lines=9> */
.L_x_342:
[----:B------:R-:W-:Y:S05]  /*17ab0*/  BSYNC B1 ;  /* 0x0000000000017941 */ /* 0x000fea0003800000 */
.L_x_341:
        /* <DEDUP_REMOVED lines=9> */
.L_x_344:
[----:B------:R-:W-:Y:S05]  /*17b50*/  BSYNC B1 ;  /* 0x0000000000017941 */ /* 0x000fea0003800000 */
.L_x_343:
        /* <DEDUP_REMOVED lines=11> */
.L_x_346:
[----:B------:R-:W-:Y:S05]  /*17c10*/  BSYNC B1 ;  /* 0x0000000000017941 */ /* 0x000fea0003800000 */
.L_x_345:
        /* <DEDUP_REMOVED lines=11> */
.L_x_348:
[----:B------:R-:W-:Y:S05]  /*17cd0*/  BSYNC B1 ;  /* 0x0000000000017941 */ /* 0x000fea0003800000 */
.L_x_347:
        /* <DEDUP_REMOVED lines=9> */
.L_x_350:
[----:B------:R-:W-:Y:S05]  /*17d70*/  BSYNC B1 ;  /* 0x0000000000017941 */ /* 0x000fea0003800000 */
.L_x_349:
        /* <DEDUP_REMOVED lines=9> */
.L_x_352:
[----:B------:R-:W-:Y:S05]  /*17e10*/  BSYNC B1 ;  /* 0x0000000000017941 */ /* 0x000fea0003800000 */
.L_x_351:
        /* <DEDUP_REMOVED lines=11> */
.L_x_354:
[----:B------:R-:W-:Y:S05]  /*17ed0*/  BSYNC B1 ;  /* 0x0000000000017941 */ /* 0x000fea0003800000 */
.L_x_353:
        /* <DEDUP_REMOVED lines=11> */
.L_x_356:
[----:B------:R-:W-:Y:S05]  /*17f90*/  BSYNC B1 ;  /* 0x0000000000017941 */ /* 0x000fea0003800000 */
.L_x_355:
        /* <DEDUP_REMOVED lines=9> */
.L_x_358:
[----:B------:R-:W-:Y:S05]  /*18030*/  BSYNC B1 ;  /* 0x0000000000017941 */ /* 0x000fea0003800000 */
.L_x_357:
        /* <DEDUP_REMOVED lines=9> */
.L_x_360:
[----:B------:R-:W-:Y:S05]  /*180d0*/  BSYNC B1 ;  /* 0x0000000000017941 */ /* 0x000fea0003800000 */
.L_x_359:
        /* <DEDUP_REMOVED lines=11> */
.L_x_362:
[----:B------:R-:W-:Y:S05]  /*18190*/  BSYNC B1 ;  /* 0x0000000000017941 */ /* 0x000fea0003800000 */
.L_x_361:
        /* <DEDUP_REMOVED lines=11> */
.L_x_364:
[----:B------:R-:W-:Y:S05]  /*18250*/  BSYNC B1 ;  /* 0x0000000000017941 */ /* 0x000fea0003800000 */
.L_x_363:
        /* <DEDUP_REMOVED lines=9> */
.L_x_366:
[----:B------:R-:W-:Y:S05]  /*182f0*/  BSYNC B1 ;  /* 0x0000000000017941 */ /* 0x000fea0003800000 */
.L_x_365:
        /* <DEDUP_REMOVED lines=9> */
.L_x_368:
[----:B------:R-:W-:Y:S05]  /*18390*/  BSYNC B1 ;  /* 0x0000000000017941 */ /* 0x000fea0003800000 */
.L_x_367:
        /* <DEDUP_REMOVED lines=11> */
.L_x_370:
[----:B------:R-:W-:Y:S05]  /*18450*/  BSYNC B1 ;  /* 0x0000000000017941 */ /* 0x000fea0003800000 */
.L_x_369:
        /* <DEDUP_REMOVED lines=11> */
.L_x_372:
[----:B------:R-:W-:Y:S05]  /*18510*/  BSYNC B1 ;  /* 0x0000000000017941 */ /* 0x000fea0003800000 */
.L_x_371:
        /* <DEDUP_REMOVED lines=9> */
.L_x_374:
[----:B------:R-:W-:Y:S05]  /*185b0*/  BSYNC B1 ;  /* 0x0000000000017941 */ /* 0x000fea0003800000 */
.L_x_373:
        /* <DEDUP_REMOVED lines=9> */
.L_x_376:
[----:B------:R-:W-:Y:S05]  /*18650*/  BSYNC B1 ;  /* 0x0000000000017941 */ /* 0x000fea0003800000 */
.L_x_375:
        /* <DEDUP_REMOVED lines=11> */
.L_x_378:
[----:B------:R-:W-:Y:S05]  /*18710*/  BSYNC B1 ;  /* 0x0000000000017941 */ /* 0x000fea0003800000 */
.L_x_377:
        /* <DEDUP_REMOVED lines=11> */
.L_x_380:
[----:B------:R-:W-:Y:S05]  /*187d0*/  BSYNC B1 ;  /* 0x0000000000017941 */ /* 0x000fea0003800000 */
.L_x_379:
        /* <DEDUP_REMOVED lines=9> */
.L_x_382:
[----:B------:R-:W-:Y:S05]  /*18870*/  BSYNC B1 ;  /* 0x0000000000017941 */ /* 0x000fea0003800000 */
.L_x_381:
        /* <DEDUP_REMOVED lines=9> */
.L_x_384:
[----:B------:R-:W-:Y:S05]  /*18910*/  BSYNC B1 ;  /* 0x0000000000017941 */ /* 0x000fea0003800000 */
.L_x_383:
        /* <DEDUP_REMOVED lines=11> */
.L_x_386:
[----:B------:R-:W-:Y:S05]  /*189d0*/  BSYNC B1 ;  /* 0x0000000000017941 */ /* 0x000fea0003800000 */
.L_x_385:
        /* <DEDUP_REMOVED lines=11> */
.L_x_388:
[----:B------:R-:W-:Y:S05]  /*18a90*/  BSYNC B1 ;  /* 0x0000000000017941 */ /* 0x000fea0003800000 */
.L_x_387:
        /* <DEDUP_REMOVED lines=9> */
.L_x_390:
[----:B------:R-:W-:Y:S05]  /*18b30*/  BSYNC B1 ;  /* 0x0000000000017941 */ /* 0x000fea0003800000 */
.L_x_389:
        /* <DEDUP_REMOVED lines=9> */
.L_x_392:
[----:B------:R-:W-:Y:S05]  /*18bd0*/  BSYNC B1 ;  /* 0x0000000000017941 */ /* 0x000fea0003800000 */
.L_x_391:
        /* <DEDUP_REMOVED lines=11> */
.L_x_394:
[----:B------:R-:W-:Y:S05]  /*18c90*/  BSYNC B1 ;  /* 0x0000000000017941 */ /* 0x000fea0003800000 */
.L_x_393:
        /* <DEDUP_REMOVED lines=11> */
.L_x_396:
[----:B------:R-:W-:Y:S05]  /*18d50*/  BSYNC B1 ;  /* 0x0000000000017941 */ /* 0x000fea0003800000 */
.L_x_395:
        /* <DEDUP_REMOVED lines=9> */
.L_x_398:
[----:B------:R-:W-:Y:S05]  /*18df0*/  BSYNC B1 ;  /* 0x0000000000017941 */ /* 0x000fea0003800000 */
.L_x_397:
        /* <DEDUP_REMOVED lines=9> */
.L_x_400:
[----:B------:R-:W-:Y:S05]  /*18e90*/  BSYNC B1 ;  /* 0x0000000000017941 */ /* 0x000fea0003800000 */
.L_x_399:
        /* <DEDUP_REMOVED lines=11> */
.L_x_402:
[----:B------:R-:W-:Y:S05]  /*18f50*/  BSYNC B1 ;  /* 0x0000000000017941 */ /* 0x000fea0003800000 */
.L_x_401:
        /* <DEDUP_REMOVED lines=11> */
.L_x_404:
[----:B------:R-:W-:Y:S05]  /*19010*/  BSYNC B1 ;  /* 0x0000000000017941 */ /* 0x000fea0003800000 */
.L_x_403:
        /* <DEDUP_REMOVED lines=9> */
.L_x_406:
[----:B------:R-:W-:Y:S05]  /*190b0*/  BSYNC B1 ;  /* 0x0000000000017941 */ /* 0x000fea0003800000 */
.L_x_405:
        /* <DEDUP_REMOVED lines=9> */
.L_x_408:
[----:B------:R-:W-:Y:S05]  /*19150*/  BSYNC B1 ;  /* 0x0000000000017941 */ /* 0x000fea0003800000 */
.L_x_407:
        /* <DEDUP_REMOVED lines=11> */
.L_x_410:
[----:B------:R-:W-:Y:S05]  /*19210*/  BSYNC B1 ;  /* 0x0000000000017941 */ /* 0x000fea0003800000 */
.L_x_409:
        /* <DEDUP_REMOVED lines=11> */
.L_x_412:
[----:B------:R-:W-:Y:S05]  /*192d0*/  BSYNC B1 ;  /* 0x0000000000017941 */ /* 0x000fea0003800000 */
.L_x_411:
        /* <DEDUP_REMOVED lines=9> */
.L_x_414:
[----:B------:R-:W-:Y:S05]  /*19370*/  BSYNC B1 ;  /* 0x0000000000017941 */ /* 0x000fea0003800000 */
.L_x_413:
        /* <DEDUP_REMOVED lines=9> */
.L_x_416:
[----:B------:R-:W-:Y:S05]  /*19410*/  BSYNC B1 ;  /* 0x0000000000017941 */ /* 0x000fea0003800000 */
.L_x_415:
        /* <DEDUP_REMOVED lines=11> */
.L_x_418:
[----:B------:R-:W-:Y:S05]  /*194d0*/  BSYNC B1 ;  /* 0x0000000000017941 */ /* 0x000fea0003800000 */
.L_x_417:
        /* <DEDUP_REMOVED lines=11> */
.L_x_420:
[----:B------:R-:W-:Y:S05]  /*19590*/  BSYNC B1 ;  /* 0x0000000000017941 */ /* 0x000fea0003800000 */
.L_x_419:
        /* <DEDUP_REMOVED lines=9> */
.L_x_422:
[----:B------:R-:W-:Y:S05]  /*19630*/  BSYNC B1 ;  /* 0x0000000000017941 */ /* 0x000fea0003800000 */
.L_x_421:
        /* <DEDUP_REMOVED lines=9> */
.L_x_424:
[----:B------:R-:W-:Y:S05]  /*196d0*/  BSYNC B1 ;  /* 0x0000000000017941 */ /* 0x000fea0003800000 */
.L_x_423:
        /* <DEDUP_REMOVED lines=11> */
.L_x_426:
[----:B------:R-:W-:Y:S05]  /*19790*/  BSYNC B1 ;  /* 0x0000000000017941 */ /* 0x000fea0003800000 */
.L_x_425:
        /* <DEDUP_REMOVED lines=11> */
.L_x_428:
[----:B------:R-:W-:Y:S05]  /*19850*/  BSYNC B1 ;  /* 0x0000000000017941 */ /* 0x000fea0003800000 */
.L_x_427:
        /* <DEDUP_REMOVED lines=9> */
.L_x_430:
[----:B------:R-:W-:Y:S05]  /*198f0*/  BSYNC B1 ;  /* 0x0000000000017941 */ /* 0x000fea0003800000 */
.L_x_429:
        /* <DEDUP_REMOVED lines=9> */
.L_x_432:
[----:B------:R-:W-:Y:S05]  /*19990*/  BSYNC B1 ;  /* 0x0000000000017941 */ /* 0x000fea0003800000 */
.L_x_431:
        /* <DEDUP_REMOVED lines=11> */
.L_x_434:
[----:B------:R-:W-:Y:S05]  /*19a50*/  BSYNC B1 ;  /* 0x0000000000017941 */ /* 0x000fea0003800000 */
.L_x_433:
        /* <DEDUP_REMOVED lines=11> */
.L_x_436:
[----:B------:R-:W-:Y:S05]  /*19b10*/  BSYNC B1 ;  /* 0x0000000000017941 */ /* 0x000fea0003800000 */
.L_x_435:
        /* <DEDUP_REMOVED lines=9> */
.L_x_438:
[----:B------:R-:W-:Y:S05]  /*19bb0*/  BSYNC B1 ;  /* 0x0000000000017941 */ /* 0x000fea0003800000 */
.L_x_437:
        /* <DEDUP_REMOVED lines=9> */
.L_x_440:
[----:B------:R-:W-:Y:S05]  /*19c50*/  BSYNC B1 ;  /* 0x0000000000017941 */ /* 0x000fea0003800000 */
.L_x_439:
        /* <DEDUP_REMOVED lines=11> */
.L_x_442:
[----:B------:R-:W-:Y:S05]  /*19d10*/  BSYNC B1 ;  /* 0x0000000000017941 */ /* 0x000fea0003800000 */
.L_x_441:
        /* <DEDUP_REMOVED lines=11> */
.L_x_444:
[----:B------:R-:W-:Y:S05]  /*19dd0*/  BSYNC B1 ;  /* 0x0000000000017941 */ /* 0x000fea0003800000 */
.L_x_443:
        /* <DEDUP_REMOVED lines=9> */
.L_x_446:
[----:B------:R-:W-:Y:S05]  /*19e70*/  BSYNC B1 ;  /* 0x0000000000017941 */ /* 0x000fea0003800000 */
.L_x_445:
        /* <DEDUP_REMOVED lines=9> */
.L_x_448:
[----:B------:R-:W-:Y:S05]  /*19f10*/  BSYNC B1 ;  /* 0x0000000000017941 */ /* 0x000fea0003800000 */
.L_x_447:
        /* <DEDUP_REMOVED lines=11> */
.L_x_450:
[----:B------:R-:W-:Y:S05]  /*19fd0*/  BSYNC B1 ;  /* 0x0000000000017941 */ /* 0x000fea0003800000 */
.L_x_449:
        /* <DEDUP_REMOVED lines=11> */
.L_x_452:
[----:B------:R-:W-:Y:S05]  /*1a090*/  BSYNC B1 ;  /* 0x0000000000017941 */ /* 0x000fea0003800000 */
.L_x_451:
        /* <DEDUP_REMOVED lines=9> */
.L_x_454:
[----:B------:R-:W-:Y:S05]  /*1a130*/  BSYNC B1 ;  /* 0x0000000000017941 */ /* 0x000fea0003800000 */
.L_x_453:
        /* <DEDUP_REMOVED lines=9> */
.L_x_456:
[----:B------:R-:W-:Y:S05]  /*1a1d0*/  BSYNC B1 ;  /* 0x0000000000017941 */ /* 0x000fea0003800000 */
.L_x_455:
        /* <DEDUP_REMOVED lines=11> */
.L_x_458:
[----:B------:R-:W-:Y:S05]  /*1a290*/  BSYNC B1 ;  /* 0x0000000000017941 */ /* 0x000fea0003800000 */
.L_x_457:
        /* <DEDUP_REMOVED lines=11> */
.L_x_460:
[----:B------:R-:W-:Y:S05]  /*1a350*/  BSYNC B1 ;  /* 0x0000000000017941 */ /* 0x000fea0003800000 */
.L_x_459:
        /* <DEDUP_REMOVED lines=9> */
.L_x_462:
[----:B------:R-:W-:Y:S05]  /*1a3f0*/  BSYNC B1 ;  /* 0x0000000000017941 */ /* 0x000fea0003800000 */
.L_x_461:
        /* <DEDUP_REMOVED lines=9> */
.L_x_464:
[----:B------:R-:W-:Y:S05]  /*1a490*/  BSYNC B1 ;  /* 0x0000000000017941 */ /* 0x000fea0003800000 */
.L_x_463:
        /* <DEDUP_REMOVED lines=11> */
.L_x_466:
[----:B------:R-:W-:Y:S05]  /*1a550*/  BSYNC B1 ;  /* 0x0000000000017941 */ /* 0x000fea0003800000 */
.L_x_465:
        /* <DEDUP_REMOVED lines=11> */
.L_x_468:
[----:B------:R-:W-:Y:S05]  /*1a610*/  BSYNC B1 ;  /* 0x0000000000017941 */ /* 0x000fea0003800000 */
.L_x_467:
        /* <DEDUP_REMOVED lines=9> */
.L_x_470:
[----:B------:R-:W-:Y:S05]  /*1a6b0*/  BSYNC B1 ;  /* 0x0000000000017941 */ /* 0x000fea0003800000 */
.L_x_469:
        /* <DEDUP_REMOVED lines=9> */
.L_x_472:
[----:B------:R-:W-:Y:S05]  /*1a750*/  BSYNC B1 ;  /* 0x0000000000017941 */ /* 0x000fea0003800000 */
.L_x_471:
        /* <DEDUP_REMOVED lines=11> */
.L_x_474:
[----:B------:R-:W-:Y:S05]  /*1a810*/  BSYNC B1 ;  /* 0x0000000000017941 */ /* 0x000fea0003800000 */
.L_x_473:
        /* <DEDUP_REMOVED lines=11> */
.L_x_476:
[----:B------:R-:W-:Y:S05]  /*1a8d0*/  BSYNC B1 ;  /* 0x0000000000017941 */ /* 0x000fea0003800000 */
.L_x_475:
        /* <DEDUP_REMOVED lines=9> */
.L_x_478:
[----:B------:R-:W-:Y:S05]  /*1a970*/  BSYNC B1 ;  /* 0x0000000000017941 */ /* 0x000fea0003800000 */
.L_x_477:
        /* <DEDUP_REMOVED lines=9> */
.L_x_480:
[----:B------:R-:W-:Y:S05]  /*1aa10*/  BSYNC B1 ;  /* 0x0000000000017941 */ /* 0x000fea0003800000 */
.L_x_479:
        /* <DEDUP_REMOVED lines=11> */
.L_x_482:
[----:B------:R-:W-:Y:S05]  /*1aad0*/  BSYNC B1 ;  /* 0x0000000000017941 */ /* 0x000fea0003800000 */
.L_x_481:
        /* <DEDUP_REMOVED lines=11> */
.L_x_484:
[----:B------:R-:W-:Y:S05]  /*1ab90*/  BSYNC B1 ;  /* 0x0000000000017941 */ /* 0x000fea0003800000 */
.L_x_483:
        /* <DEDUP_REMOVED lines=9> */
.L_x_486:
[----:B------:R-:W-:Y:S05]  /*1ac30*/  BSYNC B1 ;  /* 0x0000000000017941 */ /* 0x000fea0003800000 */
.L_x_485:
        /* <DEDUP_REMOVED lines=9> */
.L_x_488:
[----:B------:R-:W-:Y:S05]  /*1acd0*/  BSYNC B1 ;  /* 0x0000000000017941 */ /* 0x000fea0003800000 */
.L_x_487:
        /* <DEDUP_REMOVED lines=11> */
.L_x_490:
[----:B------:R-:W-:Y:S05]  /*1ad90*/  BSYNC B1 ;  /* 0x0000000000017941 */ /* 0x000fea0003800000 */
.L_x_489:
        /* <DEDUP_REMOVED lines=11> */
.L_x_492:
[----:B------:R-:W-:Y:S05]  /*1ae50*/  BSYNC B1 ;  /* 0x0000000000017941 */ /* 0x000fea0003800000 */
.L_x_491:
        /* <DEDUP_REMOVED lines=9> */
.L_x_494:
[----:B------:R-:W-:Y:S05]  /*1aef0*/  BSYNC B1 ;  /* 0x0000000000017941 */ /* 0x000fea0003800000 */
.L_x_493:
        /* <DEDUP_REMOVED lines=9> */
.L_x_496:
[----:B------:R-:W-:Y:S05]  /*1af90*/  BSYNC B1 ;  /* 0x0000000000017941 */ /* 0x000fea0003800000 */
.L_x_495:
        /* <DEDUP_REMOVED lines=11> */
.L_x_498:
[----:B------:R-:W-:Y:S05]  /*1b050*/  BSYNC B1 ;  /* 0x0000000000017941 */ /* 0x000fea0003800000 */
.L_x_497:
        /* <DEDUP_REMOVED lines=11> */
.L_x_500:
[----:B------:R-:W-:Y:S05]  /*1b110*/  BSYNC B1 ;  /* 0x0000000000017941 */ /* 0x000fea0003800000 */
.L_x_499:
        /* <DEDUP_REMOVED lines=9> */
.L_x_502:
[----:B------:R-:W-:Y:S05]  /*1b1b0*/  BSYNC B1 ;  /* 0x0000000000017941 */ /* 0x000fea0003800000 */
.L_x_501:
        /* <DEDUP_REMOVED lines=9> */
.L_x_504:
[----:B------:R-:W-:Y:S05]  /*1b250*/  BSYNC B1 ;  /* 0x0000000000017941 */ /* 0x000fea0003800000 */
.L_x_503:
        /* <DEDUP_REMOVED lines=11> */
.L_x_506:
[----:B------:R-:W-:Y:S05]  /*1b310*/  BSYNC B1 ;  /* 0x0000000000017941 */ /* 0x000fea0003800000 */
.L_x_505:
        /* <DEDUP_REMOVED lines=11> */
.L_x_508:
[----:B------:R-:W-:Y:S05]  /*1b3d0*/  BSYNC B1 ;  /* 0x0000000000017941 */ /* 0x000fea0003800000 */
.L_x_507:
        /* <DEDUP_REMOVED lines=9> */
.L_x_510:
[----:B------:R-:W-:Y:S05]  /*1b470*/  BSYNC B1 ;  /* 0x0000000000017941 */ /* 0x000fea0003800000 */
.L_x_509:
        /* <DEDUP_REMOVED lines=9> */
.L_x_512:
[----:B------:R-:W-:Y:S05]  /*1b510*/  BSYNC B1 ;  /* 0x0000000000017941 */ /* 0x000fea0003800000 */
.L_x_511:
        /* <DEDUP_REMOVED lines=11> */
.L_x_514:
[----:B------:R-:W-:Y:S05]  /*1b5d0*/  BSYNC B1 ;  /* 0x0000000000017941 */ /* 0x000fea0003800000 */
.L_x_513:
        /* <DEDUP_REMOVED lines=11> */
.L_x_516:
[----:B------:R-:W-:Y:S05]  /*1b690*/  BSYNC B1 ;  /* 0x0000000000017941 */ /* 0x000fea0003800000 */
.L_x_515:
        /* <DEDUP_REMOVED lines=9> */
.L_x_518:
[----:B------:R-:W-:Y:S05]  /*1b730*/  BSYNC B1 ;  /* 0x0000000000017941 */ /* 0x000fea0003800000 */
.L_x_517:
        /* <DEDUP_REMOVED lines=9> */
.L_x_520:
[----:B------:R-:W-:Y:S05]  /*1b7d0*/  BSYNC B1 ;  /* 0x0000000000017941 */ /* 0x000fea0003800000 */
.L_x_519:
        /* <DEDUP_REMOVED lines=11> */
.L_x_522:
[----:B------:R-:W-:Y:S05]  /*1b890*/  BSYNC B1 ;  /* 0x0000000000017941 */ /* 0x000fea0003800000 */
.L_x_521:
        /* <DEDUP_REMOVED lines=11> */
.L_x_524:
[----:B------:R-:W-:Y:S05]  /*1b950*/  BSYNC B1 ;  /* 0x0000000000017941 */ /* 0x000fea0003800000 */
.L_x_523:
        /* <DEDUP_REMOVED lines=9> */
.L_x_526:
[----:B------:R-:W-:Y:S05]  /*1b9f0*/  BSYNC B1 ;  /* 0x0000000000017941 */ /* 0x000fea0003800000 */
.L_x_525:
        /* <DEDUP_REMOVED lines=9> */
.L_x_528:
[----:B------:R-:W-:Y:S05]  /*1ba90*/  BSYNC B1 ;  /* 0x0000000000017941 */ /* 0x000fea0003800000 */
.L_x_527:
        /* <DEDUP_REMOVED lines=11> */
.L_x_530:
[----:B------:R-:W-:Y:S05]  /*1bb50*/  BSYNC B1 ;  /* 0x0000000000017941 */ /* 0x000fea0003800000 */
.L_x_529:
        /* <DEDUP_REMOVED lines=11> */
.L_x_532:
[----:B------:R-:W-:Y:S05]  /*1bc10*/  BSYNC B1 ;  /* 0x0000000000017941 */ /* 0x000fea0003800000 */
.L_x_531:
        /* <DEDUP_REMOVED lines=9> */
.L_x_534:
[----:B------:R-:W-:Y:S05]  /*1bcb0*/  BSYNC B1 ;  /* 0x0000000000017941 */ /* 0x000fea0003800000 */
.L_x_533:
        /* <DEDUP_REMOVED lines=9> */
.L_x_536:
[----:B------:R-:W-:Y:S05]  /*1bd50*/  BSYNC B1 ;  /* 0x0000000000017941 */ /* 0x000fea0003800000 */
.L_x_535:
        /* <DEDUP_REMOVED lines=11> */
.L_x_538:
[----:B------:R-:W-:Y:S05]  /*1be10*/  BSYNC B1 ;  /* 0x0000000000017941 */ /* 0x000fea0003800000 */
.L_x_537:
        /* <DEDUP_REMOVED lines=11> */
.L_x_540:
[----:B------:R-:W-:Y:S05]  /*1bed0*/  BSYNC B1 ;  /* 0x0000000000017941 */ /* 0x000fea0003800000 */
.L_x_539:
        /* <DEDUP_REMOVED lines=9> */
.L_x_542:
[----:B------:R-:W-:Y:S05]  /*1bf70*/  BSYNC B1 ;  /* 0x0000000000017941 */ /* 0x000fea0003800000 */
.L_x_541:
        /* <DEDUP_REMOVED lines=9> */
.L_x_544:
[----:B------:R-:W-:Y:S05]  /*1c010*/  BSYNC B1 ;  /* 0x0000000000017941 */ /* 0x000fea0003800000 */
.L_x_543:
        /* <DEDUP_REMOVED lines=11> */
.L_x_546:
[----:B------:R-:W-:Y:S05]  /*1c0d0*/  BSYNC B1 ;  /* 0x0000000000017941 */ /* 0x000fea0003800000 */
.L_x_545:
[----:B------:R-:W-:Y:S05]  /*1c0e0*/  @!P1 BRA `(.L_x_547) ;  /* 0x00000050004c9947 */ /* 0x000fea0003800000 */
[----:B-----5:R-:W-:-:S05]  /*1c0f0*/  LOP3.LUT R17, R17, 0xffffe000, RZ, 0xc0, !PT ;  /* 0xffffe00011117812 */ /* 0x020fca00078ec0ff */
[----:B------:R-:W-:-:S04]  /*1c100*/  FMUL R0, R17, R16 ;  /* 0x0000001011007220 */ /* 0x000fc80000400000 */
[----:B------:R-:W-:-:S05]  /*1c110*/  FFMA R151, R151, R2, R0 ;  /* 0x0000000297977223 */ /* 0x000fca0000000000 */
[----:B------:R-:W-:-:S05]  /*1c120*/  F2FP.TF32.F32.PACK_B R151, R151 ;  /* 0x00000097ff97723e */ /* 0x000fca00024050ff */
[----:B------:R0:W-:Y:S01]  /*1c130*/  STG.E desc[UR36][R160.64+0x3e4], R151 ;  /* 0x0003e497a0007986 */ /* 0x0001e2000c101924 */
[----:B------:R-:W-:Y:S05]  /*1c140*/  BRA `(.L_x_547) ;  /* 0x0000005000347947 */ /* 0x000fea0003800000 */
.L_x_40:
[----:B------:R-:W2:Y:S01]  /*1c150*/  LDL.LU R3, [R1] ;  /* 0x0000000001037983 */ /* 0x000ea20000300800 */
[----:B------:R-:W-:-:S03]  /*1c160*/  ULDC.64 UR4, c[0x0][0x5c0] ;  /* 0x0001700000047ab9 */ /* 0x000fc60000000a00 */
[----:B------:R-:W3:Y:S04]  /*1c170*/  LDL.LU R9, [R1+0x8] ;  /* 0x0000080001097983 */ /* 0x000ee80000300800 */
[----:B------:R-:W4:Y:S04]  /*1c180*/  LDL.LU R8, [R1+0x54] ;  /* 0x0000540001087983 */ /* 0x000f280000300800 */
[----:B------:R-:W5:Y:S04]  /*1c190*/  LDL.LU R235, [R1+0x84] ;  /* 0x0000840001eb7983 */ /* 0x000f680000300800 */
        /* <DEDUP_REMOVED lines=93> */
[----:B------:R-:W5:Y:S01]  /*1c770*/  LDL.LU R12, [R1+0x1fc] ;  /* 0x0001fc00010c7983 */ /* 0x000f620000300800 */
[----:B--2---:R-:W-:Y:S01]  /*1c780*/  FMUL R3, R3, R2 ;  /* 0x0000000203037220 */ /* 0x004fe20000400000 */
[----:B------:R-:W-:-:S02]  /*1c790*/  LEA R4, P0, R6, UR4, 0x2 ;  /* 0x0000000406047c11 */ /* 0x000fc4000f8010ff */
[----:B------:R-:W2:Y:S02]  /*1c7a0*/  LDL.LU R7, [R1+0x4] ;  /* 0x0000040001077983 */ /* 0x000ea40000300800 */
[----:B------:R-:W-:Y:S02]  /*1c7b0*/  LEA.HI.X R5, R6, UR5, R10, 0x2, P0 ;  /* 0x0000000506057c11 */ /* 0x000fe400080f140a */
[----:B------:R-:W-:Y:S01]  /*1c7c0*/  F2FP.TF32.F32.PACK_B R3, R3 ;  /* 0x00000003ff03723e */ /* 0x000fe200024050ff */
[----:B------:R-:W5:Y:S01]  /*1c7d0*/  LDL.LU R10, [R1+0x5c] ;  /* 0x00005c00010a7983 */ /* 0x000f620000300800 */
[----:B------:R-:W-:-:S03]  /*1c7e0*/  ISETP.GT.AND P0, PT, R0, 0x1, P3 ;  /* 0x000000010000780c */ /* 0x000fc60001f04270 */
[----:B------:R2:W-:Y:S01]  /*1c7f0*/  @P1 STG.E desc[UR36][R4.64], R3 ;  /* 0x0000000304001986 */ /* 0x0005e2000c101924 */
[----:B------:R-:W-:Y:S01]  /*1c800*/  ISETP.GT.AND P2, PT, R157, 0x8, PT ;  /* 0x000000089d00780c */ /* 0x000fe20003f44270 */
[----:B--2---:R-:W-:-:S05]  /*1c810*/  FMUL R3, R7, R2 ;  /* 0x0000000207037220 */ /* 0x004fca0000400000 */
[----:B------:R-:W-:-:S05]  /*1c820*/  F2FP.TF32.F32.PACK_B R3, R3 ;  /* 0x00000003ff03723e */ /* 0x000fca00024050ff */
[----:B------:R0:W-:Y:S04]  /*1c830*/  @P0 STG.E desc[UR36][R4.64+0x4], R3 ;  /* 0x0000040304000986 */ /* 0x0001e8000c101924 */
[----:B0-----:R-:W2:Y:S01]  /*1c840*/  LDL.LU R3, [R1+0xc] ;  /* 0x00000c0001037983 */ /* 0x001ea20000300800 */
[----:B------:R-:W-:Y:S01]  /*1c850*/  USHF.L.U32 UR5, UR8, 0x5, URZ ;  /* 0x0000000508057899 */ /* 0x000fe2000800063f */
[----:B------:R-:W-:Y:S01]  /*1c860*/  ISETP.GT.AND P0, PT, R0, RZ, P2 ;  /* 0x000000ff0000720c */ /* 0x000fe20001704270 */
[----:B------:R-:W-:Y:S01]  /*1c870*/  USHF.L.U64.HI UR4, UR8, 0x5, UR9 ;  /* 0x0000000508047899 */ /* 0x000fe20008010209 */
[----:B---3--:R-:W-:-:S03]  /*1c880*/  FMUL R9, R9, R2 ;  /* 0x0000000209097220 */ /* 0x008fc60000400000 */
[----:B------:R-:W-:Y:S02]  /*1c890*/  IADD3 R6, P1, R4, UR5, RZ ;  /* 0x0000000504067c10 */ /* 0x000fe4000ff3e0ff */
[----:B------:R-:W-:Y:S02]  /*1c8a0*/  F2FP.TF32.F32.PACK_B R9, R9 ;  /* 0x00000009ff09723e */ /* 0x000fe400024050ff */
[----:B------:R-:W-:-:S05]  /*1c8b0*/  IADD3.X R7, R5, UR4, RZ, P1, !PT ;  /* 0x0000000405077c10 */ /* 0x000fca0008ffe4ff */
[----:B------:R0:W-:Y:S01]  /*1c8c0*/  @P0 STG.E desc[UR36][R6.64], R9 ;  /* 0x0000000906000986 */ /* 0x0001e2000c101924 */
[----:B------:R-:W-:-:S03]  /*1c8d0*/  ISETP.GT.AND P0, PT, R0, 0x1, P2 ;  /* 0x000000010000780c */ /* 0x000fc60001704270 */
[----:B0-----:R-:W3:Y:S01]  /*1c8e0*/  LDL.LU R9, [R1+0x60] ;  /* 0x0000600001097983 */ /* 0x001ee20000300800 */
[----:B--2---:R-:W-:-:S05]  /*1c8f0*/  FMUL R3, R3, R2 ;  /* 0x0000000203037220 */ /* 0x004fca0000400000 */
[----:B------:R-:W-:-:S05]  /*1c900*/  F2FP.TF32.F32.PACK_B R3, R3 ;  /* 0x00000003ff03723e */ /* 0x000fca00024050ff */
[----:B------:R0:W-:Y:S04]  /*1c910*/  @P0 STG.E desc[UR36][R6.64+0x4], R3 ;  /* 0x0000040306000986 */ /* 0x0001e8000c101924 */
[----:B0-----:R-:W2:Y:S01]  /*1c920*/  LDL.LU R3, [R1+0x10] ;  /* 0x0000100001037983 */ /* 0x001ea20000300800 */
[----:B------:R-:W-:Y:S01]  /*1c930*/  ISETP.GT.AND P0, PT, R0, 0x8, P3 ;  /* 0x000000080000780c */ /* 0x000fe20001f04270 */
[----:B--2---:R-:W-:-:S05]  /*1c940*/  FMUL R3, R3, R2 ;  /* 0x0000000203037220 */ /* 0x004fca0000400000 */
[----:B------:R-:W-:-:S07]  /*1c950*/  F2FP.TF32.F32.PACK_B R3, R3 ;  /* 0x00000003ff03723e */ /* 0x000fce00024050ff */
        /* <DEDUP_REMOVED lines=82> */
[C---:B------:R-:W-:Y:S02]  /*1ce80*/  ISETP.GT.AND P1, PT, R0.reuse, 0x29, P3 ;  /* 0x000000290000780c */ /* 0x040fe40001f24270 */
[----:B------:R-:W-:Y:S01]  /*1ce90*/  ISETP.GT.AND P0, PT, R0, 0x28, P2 ;  /* 0x000000280000780c */ /* 0x000fe20001704270 */
[----:B----4-:R-:W-:-:S05]  /*1cea0*/  FMUL R8, R8, R2 ;  /* 0x0000000208087220 */ /* 0x010fca0000400000 */
[----:B------:R-:W-:-:S05]  /*1ceb0*/  F2FP.TF32.F32.PACK_B R8, R8 ;  /* 0x00000008ff08723e */ /* 0x000fca00024050ff */
[----:B------:R0:W-:Y:S04]  /*1cec0*/  @P1 STG.E desc[UR36][R4.64+0xa4], R8 ;  /* 0x0000a40804001986 */ /* 0x0001e8000c101924 */
[----:B0-----:R-:W4:Y:S01]  /*1ced0*/  LDL.LU R8, [R1+0x64] ;  /* 0x0000640001087983 */ /* 0x001f220000300800 */
[----:B--2---:R-:W-:-:S05]  /*1cee0*/  FMUL R3, R3, R2 ;  /* 0x0000000203037220 */ /* 0x004fca0000400000 */
[----:B------:R-:W-:-:S05]  /*1cef0*/  F2FP.TF32.F32.PACK_B R3, R3 ;  /* 0x00000003ff03723e */ /* 0x000fca00024050ff */
[----:B------:R0:W-:Y:S04]  /*1cf00*/  @P0 STG.E desc[UR36][R6.64+0xa0], R3 ;  /* 0x0000a00306000986 */ /* 0x0001e8000c101924 */
[----:B0-----:R-:W2:Y:S01]  /*1cf10*/  LDL.LU R3, [R1+0x68] ;  /* 0x0000680001037983 */ /* 0x001ea20000300800 */
[C---:B------:R-:W-:Y:S02]  /*1cf20*/  ISETP.GT.AND P1, PT, R0.reuse, 0x29, P2 ;  /* 0x000000290000780c */ /* 0x040fe40001724270 */
[----:B------:R-:W-:Y:S01]  /*1cf30*/  ISETP.GT.AND P4, PT, R0, 0x30, P3 ;  /* 0x000000300000780c */ /* 0x000fe20001f84270 */
[-C--:B-----5:R-:W-:Y:S01]  /*1cf40*/  FMUL R10, R10, R2.reuse ;  /* 0x000000020a0a7220 */ /* 0x0a0fe20000400000 */
[C---:B------:R-:W-:Y:S01]  /*1cf50*/  ISETP.GT.AND P5, PT, R0.reuse, 0x31, P3 ;  /* 0x000000310000780c */ /* 0x040fe20001fa4270 */
[-C--:B---3--:R-:W-:Y:S01]  /*1cf60*/  FMUL R9, R9, R2.reuse ;  /* 0x0000000209097220 */ /* 0x088fe20000400000 */
[----:B------:R-:W-:Y:S01]  /*1cf70*/  ISETP.GT.AND P0, PT, R0, 0x30, P2 ;  /* 0x000000300000780c */ /* 0x000fe20001704270 */
[----:B----4-:R-:W-:Y:S01]  /*1cf80*/  FMUL R8, R8, R2 ;  /* 0x0000000208087220 */ /* 0x010fe20000400000 */
[----:B------:R-:W-:-:S02]  /*1cf90*/  F2FP.TF32.F32.PACK_B R10, R10 ;  /* 0x0000000aff0a723e */ /* 0x000fc400024050ff */
[----:B------:R-:W-:Y:S02]  /*1cfa0*/  F2FP.TF32.F32.PACK_B R9, R9 ;  /* 0x00000009ff09723e */ /* 0x000fe400024050ff */
[----:B------:R-:W-:Y:S01]  /*1cfb0*/  F2FP.TF32.F32.PACK_B R8, R8 ;  /* 0x00000008ff08723e */ /* 0x000fe200024050ff */
[----:B------:R0:W-:Y:S04]  /*1cfc0*/  @P1 STG.E desc[UR36][R6.64+0xa4], R10 ;  /* 0x0000a40a06001986 */ /* 0x0001e8000c101924 */
[----:B------:R1:W-:Y:S04]  /*1cfd0*/  @P4 STG.E desc[UR36][R4.64+0xc0], R9 ;  /* 0x0000c00904004986 */ /* 0x0003e8000c101924 */
[----:B------:R3:W-:Y:S04]  /*1cfe0*/  @P5 STG.E desc[UR36][R4.64+0xc4], R8 ;  /* 0x0000c40804005986 */ /* 0x0007e8000c101924 */
[----:B0-----:R-:W4:Y:S04]  /*1cff0*/  LDL.LU R10, [R1+0x78] ;  /* 0x00007800010a7983 */ /* 0x001f280000300800 */
[----:B-1----:R-:W5:Y:S04]  /*1d000*/  LDL.LU R9, [R1+0x74] ;  /* 0x0000740001097983 */ /* 0x002f680000300800 */
[----:B---3--:R-:W3:Y:S01]  /*1d010*/  LDL.LU R8, [R1+0x6c] ;  /* 0x00006c0001087983 */ /* 0x008ee20000300800 */
[----:B--2---:R-:W-:-:S05]  /*1d020*/  FMUL R3, R3, R2 ;  /* 0x0000000203037220 */ /* 0x004fca0000400000 */
[----:B------:R-:W-:-:S05]  /*1d030*/  F2FP.TF32.F32.PACK_B R3, R3 ;  /* 0x00000003ff03723e */ /* 0x000fca00024050ff */
[----:B------:R0:W-:Y:S04]  /*1d040*/  @P0 STG.E desc[UR36][R6.64+0xc0], R3 ;  /* 0x0000c00306000986 */ /* 0x0001e8000c101924 */
[----:B0-----:R-:W2:Y:S01]  /*1d050*/  LDL.LU R3, [R1+0x70] ;  /* 0x0000700001037983 */ /* 0x001ea20000300800 */
[C---:B------:R-:W-:Y:S02]  /*1d060*/  ISETP.GT.AND P1, PT, R0.reuse, 0x31, P2 ;  /* 0x000000310000780c */ /* 0x040fe40001724270 */
[----:B------:R-:W-:Y:S01]  /*1d070*/  ISETP.GT.AND P4, PT, R0, 0x38, P3 ;  /* 0x000000380000780c */ /* 0x000fe20001f84270 */
[----:B---3--:R-:W-:-:S05]  /*1d080*/  FMUL R8, R8, R2 ;  /* 0x0000000208087220 */ /* 0x008fca0000400000 */
[----:B------:R-:W-:-:S05]  /*1d090*/  F2FP.TF32.F32.PACK_B R8, R8 ;  /* 0x00000008ff08723e */ /* 0x000fca00024050ff */
[----:B------:R0:W-:Y:S04]  /*1d0a0*/  @P1 STG.E desc[UR36][R6.64+0xc4], R8 ;  /* 0x0000c40806001986 */ /* 0x0001e8000c101924 */
[----:B0-----:R-:W3:Y:S01]  /*1d0b0*/  LDL.LU R8, [R1+0x80] ;  /* 0x0000800001087983 */ /* 0x001ee20000300800 */
[----:B--2---:R-:W-:-:S05]  /*1d0c0*/  FMUL R3, R3, R2 ;  /* 0x0000000203037220 */ /* 0x004fca0000400000 */
[----:B------:R-:W-:-:S05]  /*1d0d0*/  F2FP.TF32.F32.PACK_B R3, R3 ;  /* 0x00000003ff03723e */ /* 0x000fca00024050ff */
[----:B------:R0:W-:Y:S04]  /*1d0e0*/  @P4 STG.E desc[UR36][R4.64+0xe0], R3 ;  /* 0x0000e00304004986 */ /* 0x0001e8000c101924 */
[----:B0-----:R-:W2:Y:S01]  /*1d0f0*/  LDL.LU R3, [R1+0x7c] ;  /* 0x00007c0001037983 */ /* 0x001ea20000300800 */
[C---:B------:R-:W-:Y:S02]  /*1d100*/  ISETP.GT.AND P5, PT, R0.reuse, 0x39, P3 ;  /* 0x000000390000780c */ /* 0x040fe40001fa4270 */
[C---:B------:R-:W-:Y:S01]  /*1d110*/  ISETP.GT.AND P0, PT, R0.reuse, 0x38, P2 ;  /* 0x000000380000780c */ /* 0x040fe20001704270 */
[-C--:B-----5:R-:W-:Y:S01]  /*1d120*/  FMUL R9, R9, R2.reuse ;  /* 0x0000000209097220 */ /* 0x0a0fe20000400000 */
[----:B------:R-:W-:Y:S01]  /*1d130*/  ISETP.GT.AND P1, PT, R0, 0x39, P2 ;  /* 0x000000390000780c */ /* 0x000fe20001724270 */
[----:B----4-:R-:W-:Y:S01]  /*1d140*/  FMUL R10, R10, R2 ;  /* 0x000000020a0a7220 */ /* 0x010fe20000400000 */
[----:B------:R-:W-:-:S02]  /*1d150*/  ISETP.GT.AND P4, PT, R0, 0x40, P3 ;  /* 0x000000400000780c */ /* 0x000fc40001f84270 */
[----:B------:R-:W-:Y:S01]  /*1d160*/  F2FP.TF32.F32.PACK_B R9, R9 ;  /* 0x00000009ff09723e */ /* 0x000fe200024050ff */
[----:B---3--:R-:W-:Y:S01]  /*1d170*/  FMUL R8, R8, R2 ;  /* 0x0000000208087220 */ /* 0x008fe20000400000 */
[----:B------:R-:W-:-:S03]  /*1d180*/  F2FP.TF32.F32.PACK_B R10, R10 ;  /* 0x0000000aff0a723e */ /* 0x000fc600024050ff */
[----:B------:R0:W-:Y:S01]  /*1d190*/  @P5 STG.E desc[UR36][R4.64+0xe4], R9 ;  /* 0x0000e40904005986 */ /* 0x0001e2000c101924 */
[----:B------:R-:W-:-:S03]  /*1d1a0*/  F2FP.TF32.F32.PACK_B R8, R8 ;  /* 0x00000008ff08723e */ /* 0x000fc600024050ff */
[----:B------:R1:W-:Y:S01]  /*1d1b0*/  @P0 STG.E desc[UR36][R6.64+0xe0], R10 ;  /* 0x0000e00a06000986 */ /* 0x0003e2000c101924 */
[C---:B------:R-:W-:Y:S02]  /*1d1c0*/  ISETP.GT.AND P5, PT, R0.reuse, 0x41, P3 ;  /* 0x000000410000780c */ /* 0x040fe40001fa4270 */
[----:B------:R-:W-:Y:S01]  /*1d1d0*/  ISETP.GT.AND P0, PT, R0, 0x40, P2 ;  /* 0x000000400000780c */ /* 0x000fe20001704270 */
[-C--:B0-----:R-:W-:Y:S01]  /*1d1e0*/  FMUL R9, R235, R2.reuse ;  /* 0x00000002eb097220 */ /* 0x081fe20000400000 */
[----:B-1----:R-:W-:-:S04]  /*1d1f0*/  FMUL R10, R234, R2 ;  /* 0x00000002ea0a7220 */ /* 0x002fc80000400000 */
[----:B------:R-:W-:Y:S02]  /*1d200*/  F2FP.TF32.F32.PACK_B R9, R9 ;  /* 0x00000009ff09723e */ /* 0x000fe400024050ff */
[----:B------:R-:W-:Y:S01]  /*1d210*/  F2FP.TF32.F32.PACK_B R10, R10 ;  /* 0x0000000aff0a723e */ /* 0x000fe200024050ff */
[-C--:B------:R-:W-:Y:S01]  /*1d220*/  FMUL R11, R11, R2.reuse ;  /* 0x000000020b0b7220 */ /* 0x080fe20000400000 */
[----:B------:R-:W-:-:S04]  /*1d230*/  FMUL R13, R13, R2 ;  /* 0x000000020d0d7220 */ /* 0x000fc80000400000 */
[----:B------:R-:W-:Y:S02]  /*1d240*/  F2FP.TF32.F32.PACK_B R11, R11 ;  /* 0x0000000bff0b723e */ /* 0x000fe400024050ff */
[----:B------:R-:W-:Y:S01]  /*1d250*/  F2FP.TF32.F32.PACK_B R13, R13 ;  /* 0x0000000dff0d723e */ /* 0x000fe200024050ff */
[----:B------:R-:W-:-:S05]  /*1d260*/  FMUL R15, R15, R2 ;  /* 0x000000020f0f7220 */ /* 0x000fca0000400000 */
[----:B------:R-:W-:Y:S01]  /*1d270*/  F2FP.TF32.F32.PACK_B R15, R15 ;  /* 0x0000000fff0f723e */ /* 0x000fe200024050ff */
[----:B------:R-:W-:-:S05]  /*1d280*/  FMUL R17, R17, R2 ;  /* 0x0000000211117220 */ /* 0x000fca0000400000 */
[----:B------:R-:W-:Y:S01]  /*1d290*/  F2FP.TF32.F32.PACK_B R17, R17 ;  /* 0x00000011ff11723e */ /* 0x000fe200024050ff */
[----:B--2---:R-:W-:-:S05]  /*1d2a0*/  FMUL R3, R3, R2 ;  /* 0x0000000203037220 */ /* 0x004fca0000400000 */
[----:B------:R-:W-:-:S05]  /*1d2b0*/  F2FP.TF32.F32.PACK_B R3, R3 ;  /* 0x00000003ff03723e */ /* 0x000fca00024050ff */
[----:B------:R0:W-:Y:S01]  /*1d2c0*/  @P1 STG.E desc[UR36][R6.64+0xe4], R3 ;  /* 0x0000e40306001986 */ /* 0x0001e2000c101924 */
[----:B------:R-:W-:-:S03]  /*1d2d0*/  ISETP.GT.AND P1, PT, R0, 0x41, P2 ;  /* 0x000000410000780c */ /* 0x000fc60001724270 */
[----:B------:R1:W-:Y:S01]  /*1d2e0*/  @P4 STG.E desc[UR36][R4.64+0x100], R8 ;  /* 0x0001000804004986 */ /* 0x0003e2000c101924 */
[----:B------:R-:W-:Y:S01]  /*1d2f0*/  ISETP.GT.AND P4, PT, R0, 0x48, P3 ;  /* 0x000000480000780c */ /* 0x000fe20001f84270 */
[-C--:B0-----:R-:W-:Y:S01]  /*1d300*/  FMUL R3, R233, R2.reuse ;  /* 0x00000002e9037220 */ /* 0x081fe20000400000 */
[----:B-1----:R-:W-:-:S04]  /*1d310*/  FMUL R8, R232, R2 ;  /* 0x00000002e8087220 */ /* 0x002fc80000400000 */
[----:B------:R-:W-:Y:S01]  /*1d320*/  F2FP.TF32.F32.PACK_B R3, R3 ;  /* 0x00000003ff03723e */ /* 0x000fe200024050ff */
[----:B------:R0:W-:Y:S01]  /*1d330*/  @P5 STG.E desc[UR36][R4.64+0x104], R9 ;  /* 0x0001040904005986 */ /* 0x0001e2000c101924 */
[----:B------:R-:W-:-:S03]  /*1d340*/  F2FP.TF32.F32.PACK_B R8, R8 ;  /* 0x00000008ff08723e */ /* 0x000fc600024050ff */
[----:B------:R1:W-:Y:S01]  /*1d350*/  @P0 STG.E desc[UR36][R6.64+0x100], R10 ;  /* 0x0001000a06000986 */ /* 0x0003e2000c101924 */
[C---:B------:R-:W-:Y:S02]  /*1d360*/  ISETP.GT.AND P5, PT, R0.reuse, 0x49, P3 ;  /* 0x000000490000780c */ /* 0x040fe40001fa4270 */
[C---:B------:R-:W-:Y:S01]  /*1d370*/  ISETP.GT.AND P0, PT, R0.reuse, 0x48, P2 ;  /* 0x000000480000780c */ /* 0x040fe20001704270 */
[----:B------:R2:W-:Y:S01]  /*1d380*/  @P1 STG.E desc[UR36][R6.64+0x104], R3 ;  /* 0x0001040306001986 */ /* 0x0005e2000c101924 */
[----:B------:R-:W-:-:S03]  /*1d390*/  ISETP.GT.AND P1, PT, R0, 0x49, P2 ;  /* 0x000000490000780c */ /* 0x000fc60001724270 */
[----:B------:R-:W-:Y:S01]  /*1d3a0*/  @P4 STG.E desc[UR36][R4.64+0x120], R8 ;  /* 0x0001200804004986 */ /* 0x000fe2000c101924 */
[-C--:B0-----:R-:W-:Y:S01]  /*1d3b0*/  FMUL R9, R231, R2.reuse ;  /* 0x00000002e7097220 */ /* 0x081fe20000400000 */
[----:B------:R-:W-:Y:S01]  /*1d3c0*/  ISETP.GT.AND P4, PT, R0, 0x50, P3 ;  /* 0x000000500000780c */ /* 0x000fe20001f84270 */
[----:B-1----:R-:W-:-:S03]  /*1d3d0*/  FMUL R10, R230, R2 ;  /* 0x00000002e60a7220 */ /* 0x002fc60000400000 */
[----:B------:R-:W-:Y:S02]  /*1d3e0*/  F2FP.TF32.F32.PACK_B R9, R9 ;  /* 0x00000009ff09723e */ /* 0x000fe400024050ff */
[----:B------:R-:W-:-:S03]  /*1d3f0*/  F2FP.TF32.F32.PACK_B R10, R10 ;  /* 0x0000000aff0a723e */ /* 0x000fc600024050ff */
[----:B------:R0:W-:Y:S01]  /*1d400*/  @P5 STG.E desc[UR36][R4.64+0x124], R9 ;  /* 0x0001240904005986 */ /* 0x0001e2000c101924 */
[----:B------:R-:W-:-:S03]  /*1d410*/  ISETP.GT.AND P5, PT, R0, 0x51, P3 ;  /* 0x000000510000780c */ /* 0x000fc60001fa4270 */
[----:B------:R-:W-:Y:S01]  /*1d420*/  @P0 STG.E desc[UR36][R6.64+0x120], R10 ;  /* 0x0001200a06000986 */ /* 0x000fe2000c101924 */
[----:B------:R-:W-:-:S03]  /*1d430*/  ISETP.GT.AND P0, PT, R0, 0x50, P2 ;  /* 0x000000500000780c */ /* 0x000fc60001704270 */
[----:B------:R1:W-:Y:S01]  /*1d440*/  @P1 STG.E desc[UR36][R6.64+0x124], R11 ;  /* 0x0001240b06001986 */ /* 0x0003e2000c101924 */
[C---:B------:R-:W-:Y:S01]  /*1d450*/  ISETP.GT.AND P1, PT, R0.reuse, 0x51, P2 ;  /* 0x000000510000780c */ /* 0x040fe20001724270 */
[-C--:B--2---:R-:W-:Y:S02]  /*1d460*/  FMUL R3, R229, R2.reuse ;  /* 0x00000002e5037220 */ /* 0x084fe40000400000 */
[----:B------:R2:W-:Y:S01]  /*1d470*/  @P4 STG.E desc[UR36][R4.64+0x140], R13 ;  /* 0x0001400d04004986 */ /* 0x0005e2000c101924 */
[----:B------:R-:W-:Y:S01]  /*1d480*/  ISETP.GT.AND P4, PT, R0, 0x58, P3 ;  /* 0x000000580000780c */ /* 0x000fe20001f84270 */
[-C--:B0-----:R-:W-:Y:S01]  /*1d490*/  FMUL R9, R228, R2.reuse ;  /* 0x00000002e4097220 */ /* 0x081fe20000400000 */
[----:B------:R-:W-:Y:S01]  /*1d4a0*/  F2FP.TF32.F32.PACK_B R3, R3 ;  /* 0x00000003ff03723e */ /* 0x000fe200024050ff */
[----:B-1----:R-:W-:-:S03]  /*1d4b0*/  FMUL R11, R227, R2 ;  /* 0x00000002e30b7220 */ /* 0x002fc60000400000 */
[----:B------:R-:W-:Y:S01]  /*1d4c0*/  F2FP.TF32.F32.PACK_B R9, R9 ;  /* 0x00000009ff09723e */ /* 0x000fe200024050ff */
[----:B------:R-:W-:Y:S01]  /*1d4d0*/  @P5 STG.E desc[UR36][R4.64+0x144], R15 ;  /* 0x0001440f04005986 */ /* 0x000fe2000c101924 */
[----:B------:R-:W-:-:S03]  /*1d4e0*/  F2FP.TF32.F32.PACK_B R11, R11 ;  /* 0x0000000bff0b723e */ /* 0x000fc600024050ff */
[----:B------:R0:W-:Y:S01]  /*1d4f0*/  @P0 STG.E desc[UR36][R6.64+0x140], R3 ;  /* 0x0001400306000986 */ /* 0x0001e2000c101924 */
[C---:B------:R-:W-:Y:S02]  /*1d500*/  ISETP.GT.AND P5, PT, R0.reuse, 0x59, P3 ;  /* 0x000000590000780c */ /* 0x040fe40001fa4270 */
[C---:B------:R-:W-:Y:S01]  /*1d510*/  ISETP.GT.AND P0, PT, R0.reuse, 0x58, P2 ;  /* 0x000000580000780c */ /* 0x040fe20001704270 */
[----:B------:R1:W-:Y:S01]  /*1d520*/  @P1 STG.E desc[UR36][R6.64+0x144], R9 ;  /* 0x0001440906001986 */ /* 0x0003e2000c101924 */
[----:B------:R-:W-:Y:S01]  /*1d530*/  ISETP.GT.AND P1, PT, R0, 0x59, P2 ;  /* 0x000000590000780c */ /* 0x000fe20001724270 */
[-C--:B--2---:R-:W-:Y:S02]  /*1d540*/  FMUL R13, R226, R2.reuse ;  /* 0x00000002e20d7220 */ /* 0x084fe40000400000 */
[----:B------:R2:W-:Y:S01]  /*1d550*/  @P4 STG.E desc[UR36][R4.64+0x160], R11 ;  /* 0x0001600b04004986 */ /* 0x0005e2000c101924 */
[----:B------:R-:W-:Y:S01]  /*1d560*/  ISETP.GT.AND P4, PT, R0, 0x60, P3 ;  /* 0x000000600000780c */ /* 0x000fe20001f84270 */
[-C--:B0-----:R-:W-:Y:S01]  /*1d570*/  FMUL R3, R225, R2.reuse ;  /* 0x00000002e1037220 */ /* 0x081fe20000400000 */
[----:B------:R-:W-:Y:S01]  /*1d580*/  F2FP.TF32.F32.PACK_B R13, R13 ;  /* 0x0000000dff0d723e */ /* 0x000fe200024050ff */
[----:B-1----:R-:W-:-:S03]  /*1d590*/  FMUL R9, R224, R2 ;  /* 0x00000002e0097220 */ /* 0x002fc60000400000 */
[----:B------:R-:W-:Y:S01]  /*1d5a0*/  F2FP.TF32.F32.PACK_B R3, R3 ;  /* 0x00000003ff03723e */ /* 0x000fe200024050ff */
[----:B------:R0:W-:Y:S01]  /*1d5b0*/  @P5 STG.E desc[UR36][R4.64+0x164], R13 ;  /* 0x0001640d04005986 */ /* 0x0001e2000c101924 */
[----:B------:R-:W-:-:S03]  /*1d5c0*/  F2FP.TF32.F32.PACK_B R9, R9 ;  /* 0x00000009ff09723e */ /* 0x000fc600024050ff */
[----:B------:R-:W-:Y:S01]  /*1d5d0*/  @P0 STG.E desc[UR36][R6.64+0x160], R17 ;  /* 0x0001601106000986 */ /* 0x000fe2000c101924 */
[C---:B------:R-:W-:Y:S02]  /*1d5e0*/  ISETP.GT.AND P5, PT, R0.reuse, 0x61, P3 ;  /* 0x000000610000780c */ /* 0x040fe40001fa4270 */
[C---:B------:R-:W-:Y:S01]  /*1d5f0*/  ISETP.GT.AND P0, PT, R0.reuse, 0x60, P2 ;  /* 0x000000600000780c */ /* 0x040fe20001704270 */
[----:B------:R1:W-:Y:S01]  /*1d600*/  @P1 STG.E desc[UR36][R6.64+0x164], R3 ;  /* 0x0001640306001986 */ /* 0x0003e2000c101924 */
[C---:B------:R-:W-:Y:S01]  /*1d610*/  ISETP.GT.AND P1, PT, R0.reuse, 0x61, P2 ;  /* 0x000000610000780c */ /* 0x040fe20001724270 */
[-C--:B--2---:R-:W-:Y:S02]  /*1d620*/  FMUL R11, R223, R2.reuse ;  /* 0x00000002df0b7220 */ /* 0x084fe40000400000 */
[----:B------:R2:W-:Y:S01]  /*1d630*/  @P4 STG.E desc[UR36][R4.64+0x180], R9 ;  /* 0x0001800904004986 */ /* 0x0005e2000c101924 */
[----:B------:R-:W-:Y:S01]  /*1d640*/  ISETP.GT.AND P4, PT, R0, 0x68, P3 ;  /* 0x000000680000780c */ /* 0x000fe20001f84270 */
[-C--:B------:R-:W-:Y:S01]  /*1d650*/  FMUL R15, R222, R2.reuse ;  /* 0x00000002de0f7220 */ /* 0x080fe20000400000 */
[-C--:B0-----:R-:W-:Y:S01]  /*1d660*/  FMUL R13, R221, R2.reuse ;  /* 0x00000002dd0d7220 */ /* 0x081fe20000400000 */
[----:B------:R-:W-:Y:S01]  /*1d670*/  F2FP.TF32.F32.PACK_B R11, R11 ;  /* 0x0000000bff0b723e */ /* 0x000fe200024050ff */
[----:B-1----:R-:W-:-:S02]  /*1d680*/  FMUL R3, R220, R2 ;  /* 0x00000002dc037220 */ /* 0x002fc40000400000 */
[----:B------:R-:W-:Y:S02]  /*1d690*/  F2FP.TF32.F32.PACK_B R15, R15 ;  /* 0x0000000fff0f723e */ /* 0x000fe400024050ff */
[----:B------:R-:W-:Y:S02]  /*1d6a0*/  F2FP.TF32.F32.PACK_B R13, R13 ;  /* 0x0000000dff0d723e */ /* 0x000fe400024050ff */
[----:B------:R-:W-:Y:S01]  /*1d6b0*/  F2FP.TF32.F32.PACK_B R3, R3 ;  /* 0x00000003ff03723e */ /* 0x000fe200024050ff */
[----:B------:R0:W-:Y:S01]  /*1d6c0*/  @P5 STG.E desc[UR36][R4.64+0x184], R11 ;  /* 0x0001840b04005986 */ /* 0x0001e2000c101924 */
[----:B------:R-:W-:-:S03]  /*1d6d0*/  ISETP.GT.AND P5, PT, R0, 0x69, P3 ;  /* 0x000000690000780c */ /* 0x000fc60001fa4270 */
[----:B------:R-:W-:Y:S01]  /*1d6e0*/  @P0 STG.E desc[UR36][R6.64+0x180], R15 ;  /* 0x0001800f06000986 */ /* 0x000fe2000c101924 */
[C---:B------:R-:W-:Y:S01]  /*1d6f0*/  ISETP.GT.AND P0, PT, R0.reuse, 0x68, P2 ;  /* 0x000000680000780c */ /* 0x040fe20001704270 */
[-C--:B--2---:R-:W-:Y:S02]  /*1d700*/  FMUL R9, R219, R2.reuse ;  /* 0x00000002db097220 */ /* 0x084fe40000400000 */
[----:B------:R1:W-:Y:S01]  /*1d710*/  @P1 STG.E desc[UR36][R6.64+0x184], R13 ;  /* 0x0001840d06001986 */ /* 0x0003e2000c101924 */
[----:B------:R-:W-:Y:S01]  /*1d720*/  ISETP.GT.AND P1, PT, R0, 0x69, P2 ;  /* 0x000000690000780c */ /* 0x000fe20001724270 */
[-C--:B------:R-:W-:Y:S02]  /*1d730*/  FMUL R17, R218, R2.reuse ;  /* 0x00000002da117220 */ /* 0x080fe40000400000 */
[----:B------:R2:W-:Y:S01]  /*1d740*/  @P4 STG.E desc[UR36][R4.64+0x1a0], R3 ;  /* 0x0001a00304004986 */ /* 0x0005e2000c101924 */
[----:B------:R-:W-:Y:S01]  /*1d750*/  ISETP.GT.AND P4, PT, R0, 0x70, P3 ;  /* 0x000000700000780c */ /* 0x000fe20001f84270 */
[----:B0-----:R-:W-:Y:S01]  /*1d760*/  FMUL R11, R217, R2 ;  /* 0x00000002d90b7220 */ /* 0x001fe20000400000 */
[----:B------:R-:W-:-:S02]  /*1d770*/  F2FP.TF32.F32.PACK_B R9, R9 ;  /* 0x00000009ff09723e */ /* 0x000fc400024050ff */
[----:B------:R-:W-:Y:S01]  /*1d780*/  F2FP.TF32.F32.PACK_B R17, R17 ;  /* 0x00000011ff11723e */ /* 0x000fe200024050ff */
[-C--:B-1----:R-:W-:Y:S01]  /*1d790*/  FMUL R13, R216, R2.reuse ;  /* 0x00000002d80d7220 */ /* 0x082fe20000400000 */
[----:B------:R-:W-:Y:S01]  /*1d7a0*/  F2FP.TF32.F32.PACK_B R11, R11 ;  /* 0x0000000bff0b723e */ /* 0x000fe200024050ff */
[----:B------:R0:W-:Y:S03]  /*1d7b0*/  @P5 STG.E desc[UR36][R4.64+0x1a4], R9 ;  /* 0x0001a40904005986 */ /* 0x0001e6000c101924 */
[----:B------:R-:W-:Y:S01]  /*1d7c0*/  F2FP.TF32.F32.PACK_B R13, R13 ;  /* 0x0000000dff0d723e */ /* 0x000fe200024050ff */
[----:B------:R-:W-:Y:S01]  /*1d7d0*/  @P0 STG.E desc[UR36][R6.64+0x1a0], R17 ;  /* 0x0001a01106000986 */ /* 0x000fe2000c101924 */
[C---:B------:R-:W-:Y:S02]  /*1d7e0*/  ISETP.GT.AND P5, PT, R0.reuse, 0x71, P3 ;  /* 0x000000710000780c */ /* 0x040fe40001fa4270 */
[C---:B------:R-:W-:Y:S01]  /*1d7f0*/  ISETP.GT.AND P0, PT, R0.reuse, 0x70, P2 ;  /* 0x000000700000780c */ /* 0x040fe20001704270 */
[----:B------:R1:W-:Y:S01]  /*1d800*/  @P1 STG.E desc[UR36][R6.64+0x1a4], R11 ;  /* 0x0001a40b06001986 */ /* 0x0003e2000c101924 */
[----:B------:R-:W-:Y:S01]  /*1d810*/  ISETP.GT.AND P1, PT, R0, 0x71, P2 ;  /* 0x000000710000780c */ /* 0x000fe20001724270 */
[----:B--2---:R-:W-:-:S02]  /*1d820*/  FMUL R3, R215, R2 ;  /* 0x00000002d7037220 */ /* 0x004fc40000400000 */
[----:B------:R2:W-:Y:S01]  /*1d830*/  @P4 STG.E desc[UR36][R4.64+0x1c0], R13 ;  /* 0x0001c00d04004986 */ /* 0x0005e2000c101924 */
[----:B------:R-:W-:Y:S01]  /*1d840*/  ISETP.GT.AND P4, PT, R0, 0x78, P3 ;  /* 0x000000780000780c */ /* 0x000fe20001f84270 */
[-C--:B------:R-:W-:Y:S01]  /*1d850*/  FMUL R15, R214, R2.reuse ;  /* 0x00000002d60f7220 */ /* 0x080fe20000400000 */
[-C--:B0-----:R-:W-:Y:S01]  /*1d860*/  FMUL R9, R213, R2.reuse ;  /* 0x00000002d5097220 */ /* 0x081fe20000400000 */
[----:B------:R-:W-:Y:S01]  /*1d870*/  F2FP.TF32.F32.PACK_B R3, R3 ;  /* 0x00000003ff03723e */ /* 0x000fe200024050ff */
[----:B-1----:R-:W-:Y:S02]  /*1d880*/  FMUL R11, R212, R2 ;  /* 0x00000002d40b7220 */ /* 0x002fe40000400000 */
        /* <DEDUP_REMOVED lines=221> */
[----:B------:R-:W-:Y:S01]  /*1e660*/  ISETP.GT.AND P6, PT, R0, 0xe9, P3 ;  /* 0x000000e90000780c */ /* 0x000fe20001fc4270 */
[-C--:B0-----:R-:W-:Y:S01]  /*1e670*/  FMUL R13, R156, R2.reuse ;  /* 0x000000029c0d7220 */ /* 0x081fe20000400000 */
[----:B------:R-:W-:Y:S01]  /*1e680*/  F2FP.TF32.F32.PACK_B R11, R11 ;  /* 0x0000000bff0b723e */ /* 0x000fe200024050ff */
[-C--:B-1----:R-:W-:Y:S01]  /*1e690*/  FMUL R3, R155, R2.reuse ;  /* 0x000000029b037220 */ /* 0x082fe20000400000 */
[----:B------:R-:W-:Y:S01]  /*1e6a0*/  F2FP.TF32.F32.PACK_B R15, R15 ;  /* 0x0000000fff0f723e */ /* 0x000fe200024050ff */
[----:B--2---:R-:W-:Y:S01]  /*1e6b0*/  FMUL R9, R154, R2 ;  /* 0x000000029a097220 */ /* 0x004fe20000400000 */
[----:B------:R-:W-:Y:S02]  /*1e6c0*/  F2FP.TF32.F32.PACK_B R13, R13 ;  /* 0x0000000dff0d723e */ /* 0x000fe400024050ff */
[----:B------:R-:W-:Y:S01]  /*1e6d0*/  F2FP.TF32.F32.PACK_B R3, R3 ;  /* 0x00000003ff03723e */ /* 0x000fe200024050ff */
[----:B------:R0:W-:Y:S01]  /*1e6e0*/  @P5 STG.E desc[UR36][R4.64+0x384], R11 ;  /* 0x0003840b04005986 */ /* 0x0001e2000c101924 */
[----:B------:R-:W-:-:S03]  /*1e6f0*/  F2FP.TF32.F32.PACK_B R9, R9 ;  /* 0x00000009ff09723e */ /* 0x000fc600024050ff */
[----:B------:R-:W-:Y:S01]  /*1e700*/  @P0 STG.E desc[UR36][R6.64+0x380], R15 ;  /* 0x0003800f06000986 */ /* 0x000fe2000c101924 */
[----:B------:R-:W-:-:S03]  /*1e710*/  ISETP.GT.AND P0, PT, R0, 0xe8, P2 ;  /* 0x000000e80000780c */ /* 0x000fc60001704270 */
[----:B------:R1:W-:Y:S01]  /*1e720*/  @P1 STG.E desc[UR36][R6.64+0x384], R13 ;  /* 0x0003840d06001986 */ /* 0x0003e2000c101924 */
[----:B------:R-:W-:-:S03]  /*1e730*/  ISETP.GT.AND P5, PT, R0, 0xe9, P2 ;  /* 0x000000e90000780c */ /* 0x000fc600017a4270 */
[----:B------:R2:W-:Y:S01]  /*1e740*/  @P4 STG.E desc[UR36][R4.64+0x3a0], R3 ;  /* 0x0003a00304004986 */ /* 0x0005e2000c101924 */
[-C--:B------:R-:W-:Y:S01]  /*1e750*/  FMUL R17, R153, R2.reuse ;  /* 0x0000000299117220 */ /* 0x080fe20000400000 */
[C---:B------:R-:W-:Y:S02]  /*1e760*/  ISETP.GT.AND P4, PT, R0.reuse, 0xf1, P3 ;  /* 0x000000f10000780c */ /* 0x040fe40001f84270 */
[----:B------:R3:W-:Y:S01]  /*1e770*/  @P6 STG.E desc[UR36][R4.64+0x3a4], R9 ;  /* 0x0003a40904006986 */ /* 0x0007e2000c101924 */
[----:B------:R-:W-:Y:S01]  /*1e780*/  ISETP.GT.AND P6, PT, R0, 0xf0, P3 ;  /* 0x000000f00000780c */ /* 0x000fe20001fc4270 */
[-C--:B0-----:R-:W-:Y:S01]  /*1e790*/  FMUL R11, R152, R2.reuse ;  /* 0x00000002980b7220 */ /* 0x081fe20000400000 */
[-C--:B-1----:R-:W-:Y:S01]  /*1e7a0*/  FMUL R13, R23, R2.reuse ;  /* 0x00000002170d7220 */ /* 0x082fe20000400000 */
[----:B------:R-:W-:Y:S01]  /*1e7b0*/  F2FP.TF32.F32.PACK_B R17, R17 ;  /* 0x00000011ff11723e */ /* 0x000fe200024050ff */
[----:B--2---:R-:W-:Y:S02]  /*1e7c0*/  FMUL R3, R22, R2 ;  /* 0x0000000216037220 */ /* 0x004fe40000400000 */
[----:B------:R-:W-:-:S02]  /*1e7d0*/  F2FP.TF32.F32.PACK_B R11, R11 ;  /* 0x0000000bff0b723e */ /* 0x000fc400024050ff */
[----:B------:R-:W-:Y:S02]  /*1e7e0*/  F2FP.TF32.F32.PACK_B R13, R13 ;  /* 0x0000000dff0d723e */ /* 0x000fe400024050ff */
[----:B------:R-:W-:Y:S01]  /*1e7f0*/  F2FP.TF32.F32.PACK_B R3, R3 ;  /* 0x00000003ff03723e */ /* 0x000fe200024050ff */
[----:B------:R0:W-:Y:S04]  /*1e800*/  @P0 STG.E desc[UR36][R6.64+0x3a0], R17 ;  /* 0x0003a01106000986 */ /* 0x0001e8000c101924 */
[----:B------:R1:W-:Y:S04]  /*1e810*/  @P5 STG.E desc[UR36][R6.64+0x3a4], R11 ;  /* 0x0003a40b06005986 */ /* 0x0003e8000c101924 */
[----:B------:R-:W-:Y:S01]  /*1e820*/  @P6 STG.E desc[UR36][R4.64+0x3c0], R13 ;  /* 0x0003c00d04006986 */ /* 0x000fe2000c101924 */
[----:B------:R-:W-:-:S03]  /*1e830*/  ISETP.GT.AND P6, PT, R0, 0xf0, P2 ;  /* 0x000000f00000780c */ /* 0x000fc600017c4270 */
[----:B------:R2:W-:Y:S01]  /*1e840*/  @P4 STG.E desc[UR36][R4.64+0x3c4], R3 ;  /* 0x0003c40304004986 */ /* 0x0005e2000c101924 */
[C---:B------:R-:W-:Y:S02]  /*1e850*/  ISETP.GT.AND P4, PT, R0.reuse, 0xf8, P3 ;  /* 0x000000f80000780c */ /* 0x040fe40001f84270 */
[C---:B------:R-:W-:Y:S02]  /*1e860*/  ISETP.GT.AND P3, PT, R0.reuse, 0xf9, P3 ;  /* 0x000000f90000780c */ /* 0x040fe40001f64270 */
[----:B------:R-:W-:Y:S01]  /*1e870*/  ISETP.GT.AND P5, PT, R0, 0xf1, P2 ;  /* 0x000000f10000780c */ /* 0x000fe200017a4270 */
[-C--:B---3--:R-:W-:Y:S01]  /*1e880*/  FMUL R9, R21, R2.reuse ;  /* 0x0000000215097220 */ /* 0x088fe20000400000 */
[-C--:B------:R-:W-:Y:S01]  /*1e890*/  FMUL R15, R20, R2.reuse ;  /* 0x00000002140f7220 */ /* 0x080fe20000400000 */
[-C--:B0-----:R-:W-:Y:S01]  /*1e8a0*/  FMUL R17, R19, R2.reuse ;  /* 0x0000000213117220 */ /* 0x081fe20000400000 */
[----:B------:R-:W-:Y:S01]  /*1e8b0*/  FMUL R19, R18, R2 ;  /* 0x0000000212137220 */ /* 0x000fe20000400000 */
[----:B------:R-:W-:Y:S01]  /*1e8c0*/  USHF.L.U32 UR12, UR8, 0x9, URZ ;  /* 0x00000009080c7899 */ /* 0x000fe2000800063f */
[----:B------:R-:W-:-:S02]  /*1e8d0*/  F2FP.TF32.F32.PACK_B R9, R9 ;  /* 0x00000009ff09723e */ /* 0x000fc400024050ff */
[----:B------:R-:W-:Y:S01]  /*1e8e0*/  F2FP.TF32.F32.PACK_B R15, R15 ;  /* 0x0000000fff0f723e */ /* 0x000fe200024050ff */
[----:B------:R-:W-:Y:S01]  /*1e8f0*/  USHF.L.U64.HI UR11, UR8, 0x9, UR9 ;  /* 0x00000009080b7899 */ /* 0x000fe20008010209 */
[----:B------:R-:W-:Y:S01]  /*1e900*/  F2FP.TF32.F32.PACK_B R17, R17 ;  /* 0x00000011ff11723e */ /* 0x000fe200024050ff */
[----:B------:R-:W-:Y:S01]  /*1e910*/  @P3 IMAD.MOV.U32 R10, RZ, RZ, R4 ;  /* 0x000000ffff0a3224 */ /* 0x000fe200078e0004 */
[----:B------:R-:W-:Y:S01]  /*1e920*/  F2FP.TF32.F32.PACK_B R19, R19 ;  /* 0x00000013ff13723e */ /* 0x000fe200024050ff */
[----:B------:R0:W-:Y:S01]  /*1e930*/  @P6 STG.E desc[UR36][R6.64+0x3c0], R9 ;  /* 0x0003c00906006986 */ /* 0x0001e2000c101924 */
[----:B-1----:R-:W-:Y:S01]  /*1e940*/  @P3 MOV R11, R5 ;  /* 0x00000005000b3202 */ /* 0x002fe20000000f00 */
[----:B--2---:R-:W-:Y:S02]  /*1e950*/  IMAD.U32 R3, RZ, RZ, UR12 ;  /* 0x0000000cff037e24 */ /* 0x004fe4000f8e00ff */
[----:B------:R-:W-:Y:S01]  /*1e960*/  @P5 STG.E desc[UR36][R6.64+0x3c4], R15 ;  /* 0x0003c40f06005986 */ /* 0x000fe2000c101924 */
[----:B------:R-:W-:-:S03]  /*1e970*/  ISETP.GT.AND P1, PT, R157, 0x80, PT ;  /* 0x000000809d00780c */ /* 0x000fc60003f24270 */
[----:B------:R1:W-:Y:S01]  /*1e980*/  @P4 STG.E desc[UR36][R4.64+0x3e0], R17 ;  /* 0x0003e01104004986 */ /* 0x0003e2000c101924 */
[C---:B------:R-:W-:Y:S02]  /*1e990*/  ISETP.GT.AND P4, PT, R0.reuse, 0xf8, P2 ;  /* 0x000000f80000780c */ /* 0x040fe40001784270 */
[----:B------:R-:W-:Y:S01]  /*1e9a0*/  ISETP.GT.AND P2, PT, R0, 0xf9, P2 ;  /* 0x000000f90000780c */ /* 0x000fe20001744270 */
[----:B------:R2:W-:Y:S01]  /*1e9b0*/  @P3 STG.E desc[UR36][R10.64+0x3e4], R19 ;  /* 0x0003e4130a003986 */ /* 0x0005e2000c101924 */
[----:B0-----:R-:W-:Y:S01]  /*1e9c0*/  IMAD.U32 R9, RZ, RZ, UR11 ;  /* 0x0000000bff097e24 */ /* 0x001fe2000f8e00ff */
[----:B------:R-:W-:Y:S01]  /*1e9d0*/  IADD3 R8, P3, P6, R4, UR5, R3 ;  /* 0x0000000504087c10 */ /* 0x000fe2000fe7e003 */
[-C--:B------:R-:W-:Y:S01]  /*1e9e0*/  FMUL R21, R14, R2.reuse ;  /* 0x000000020e157220 */ /* 0x080fe20000400000 */
[-C--:B------:R-:W-:Y:S01]  /*1e9f0*/  FMUL R13, R12, R2.reuse ;  /* 0x000000020c0d7220 */ /* 0x080fe20000400000 */
[----:B------:R-:W-:Y:S02]  /*1ea00*/  ISETP.GT.AND P5, PT, R0, RZ, P1 ;  /* 0x000000ff0000720c */ /* 0x000fe40000fa4270 */
[----:B------:R-:W-:Y:S01]  /*1ea10*/  IADD3.X R9, R5, UR4, R9, P3, P6 ;  /* 0x0000000405097c10 */ /* 0x000fe20009fec409 */
[----:B------:R-:W-:Y:S01]  /*1ea20*/  FMUL R3, R24, R2 ;  /* 0x0000000218037220 */ /* 0x000fe20000400000 */
[----:B------:R-:W-:-:S02]  /*1ea30*/  ISETP.GT.AND P3, PT, R0, 0x1, P1 ;  /* 0x000000010000780c */ /* 0x000fc40000f64270 */
[----:B------:R-:W-:Y:S01]  /*1ea40*/  F2FP.TF32.F32.PACK_B R21, R21 ;  /* 0x00000015ff15723e */ /* 0x000fe200024050ff */
[----:B------:R-:W-:Y:S01]  /*1ea50*/  FMUL R25, R25, R2 ;  /* 0x0000000219197220 */ /* 0x000fe20000400000 */
[----:B-1----:R-:W-:Y:S02]  /*1ea60*/  IADD3 R4, P6, R4, UR12, RZ ;  /* 0x0000000c04047c10 */ /* 0x002fe4000ffde0ff */
[----:B------:R-:W-:Y:S02]  /*1ea70*/  F2FP.TF32.F32.PACK_B R13, R13 ;  /* 0x0000000dff0d723e */ /* 0x000fe400024050ff */
[----:B------:R-:W-:Y:S01]  /*1ea80*/  ISETP.GT.AND P0, PT, R157, 0x88, PT ;  /* 0x000000889d00780c */ /* 0x000fe20003f04270 */
[----:B------:R-:W-:Y:S01]  /*1ea90*/  @P4 STG.E desc[UR36][R6.64+0x3e0], R21 ;  /* 0x0003e01506004986 */ /* 0x000fe2000c101924 */
[----:B------:R-:W-:Y:S02]  /*1eaa0*/  IADD3.X R5, R5, UR11, RZ, P6, !PT ;  /* 0x0000000b05057c10 */ /* 0x000fe4000b7fe4ff */
[----:B------:R-:W-:Y:S01]  /*1eab0*/  F2FP.TF32.F32.PACK_B R3, R3 ;  /* 0x00000003ff03723e */ /* 0x000fe200024050ff */
[----:B------:R-:W-:Y:S01]  /*1eac0*/  @P2 STG.E desc[UR36][R6.64+0x3e4], R13 ;  /* 0x0003e40d06002986 */ /* 0x000fe2000c101924 */
[----:B------:R-:W-:-:S02]  /*1ead0*/  F2FP.TF32.F32.PACK_B R25, R25 ;  /* 0x00000019ff19723e */ /* 0x000fc400024050ff */
[----:B------:R-:W-:Y:S01]  /*1eae0*/  ISETP.GT.AND P2, PT, R0, RZ, P0 ;  /* 0x000000ff0000720c */ /* 0x000fe20000744270 */
[----:B------:R0:W-:Y:S01]  /*1eaf0*/  @P5 STG.E desc[UR36][R4.64], R3 ;  /* 0x0000000304005986 */ /* 0x0001e2000c101924 */
[-C--:B------:R-:W-:Y:S01]  /*1eb00*/  FMUL R15, R26, R2.reuse ;  /* 0x000000021a0f7220 */ /* 0x080fe20000400000 */
[----:B------:R-:W-:Y:S02]  /*1eb10*/  ISETP.GT.AND P4, PT, R0, 0x1, P0 ;  /* 0x000000010000780c */ /* 0x000fe40000784270 */
[----:B--2---:R-:W-:Y:S01]  /*1eb20*/  IADD3 R10, P5, R4, UR5, RZ ;  /* 0x00000005040a7c10 */ /* 0x004fe2000ffbe0ff */
[----:B------:R-:W-:Y:S01]  /*1eb30*/  @P3 STG.E desc[UR36][R4.64+0x4], R25 ;  /* 0x0000041904003986 */ /* 0x000fe2000c101924 */
[----:B------:R-:W-:Y:S01]  /*1eb40*/  ISETP.GT.AND P3, PT, R0, 0x8, P1 ;  /* 0x000000080000780c */ /* 0x000fe20000f64270 */
[-C--:B------:R-:W-:Y:S01]  /*1eb50*/  FMUL R27, R27, R2.reuse ;  /* 0x000000021b1b7220 */ /* 0x080fe20000400000 */
[----:B------:R-:W-:Y:S02]  /*1eb60*/  F2FP.TF32.F32.PACK_B R15, R15 ;  /* 0x0000000fff0f723e */ /* 0x000fe400024050ff */
[----:B------:R-:W-:Y:S01]  /*1eb70*/  IADD3.X R11, R5, UR4, RZ, P5, !PT ;  /* 0x00000004050b7c10 */ /* 0x000fe2000affe4ff */
[----:B0-----:R-:W-:Y:S01]  /*1eb80*/  FMUL R3, R28, R2 ;  /* 0x000000021c037220 */ /* 0x001fe20000400000 */
[----:B------:R-:W-:-:S02]  /*1eb90*/  F2FP.TF32.F32.PACK_B R27, R27 ;  /* 0x0000001bff1b723e */ /* 0x000fc400024050ff */
[C---:B------:R-:W-:Y:S01]  /*1eba0*/  ISETP.GT.AND P5, PT, R0.reuse, 0x9, P1 ;  /* 0x000000090000780c */ /* 0x040fe20000fa4270 */
[----:B------:R-:W-:Y:S01]  /*1ebb0*/  @P2 STG.E desc[UR36][R10.64], R15 ;  /* 0x0000000f0a002986 */ /* 0x000fe2000c101924 */
[----:B------:R-:W-:Y:S02]  /*1ebc0*/  F2FP.TF32.F32.PACK_B R3, R3 ;  /* 0x00000003ff03723e */ /* 0x000fe400024050ff */
[----:B------:R-:W-:Y:S01]  /*1ebd0*/  ISETP.GT.AND P2, PT, R0, 0x8, P0 ;  /* 0x000000080000780c */ /* 0x000fe20000744270 */
[-C--:B------:R-:W-:Y:S01]  /*1ebe0*/  FMUL R29, R29, R2.reuse ;  /* 0x000000021d1d7220 */ /* 0x080fe20000400000 */
[----:B------:R0:W-:Y:S01]  /*1ebf0*/  @P4 STG.E desc[UR36][R10.64+0x4], R27 ;  /* 0x0000041b0a004986 */ /* 0x0001e2000c101924 */
[----:B------:R-:W-:Y:S01]  /*1ec00*/  FMUL R13, R30, R2 ;  /* 0x000000021e0d7220 */ /* 0x000fe20000400000 */
[----:B------:R-:W-:Y:S02]  /*1ec10*/  IADD3 R6, P4, R4, UR5, RZ ;  /* 0x0000000504067c10 */ /* 0x000fe4000ff9e0ff */
[----:B------:R1:W-:Y:S01]  /*1ec20*/  @P3 STG.E desc[UR36][R4.64+0x20], R3 ;  /* 0x0000200304003986 */ /* 0x0003e2000c101924 */
[----:B------:R-:W-:-:S02]  /*1ec30*/  ISETP.GT.AND P3, PT, R0, 0x9, P0 ;  /* 0x000000090000780c */ /* 0x000fc40000764270 */
[----:B------:R-:W-:Y:S01]  /*1ec40*/  F2FP.TF32.F32.PACK_B R29, R29 ;  /* 0x0000001dff1d723e */ /* 0x000fe200024050ff */
[----:B------:R-:W-:Y:S01]  /*1ec50*/  FMUL R31, R31, R2 ;  /* 0x000000021f1f7220 */ /* 0x000fe20000400000 */
[----:B------:R-:W-:Y:S02]  /*1ec60*/  F2FP.TF32.F32.PACK_B R13, R13 ;  /* 0x0000000dff0d723e */ /* 0x000fe400024050ff */
[----:B------:R-:W-:Y:S01]  /*1ec70*/  IADD3.X R7, R5, UR4, RZ, P4, !PT ;  /* 0x0000000405077c10 */ /* 0x000fe2000a7fe4ff */
[----:B------:R-:W-:Y:S01]  /*1ec80*/  @P5 STG.E desc[UR36][R4.64+0x24], R29 ;  /* 0x0000241d04005986 */ /* 0x000fe2000c101924 */
[----:B------:R-:W-:-:S03]  /*1ec90*/  F2FP.TF32.F32.PACK_B R31, R31 ;  /* 0x0000001fff1f723e */ /* 0x000fc600024050ff */
[----:B------:R2:W-:Y:S01]  /*1eca0*/  @P2 STG.E desc[UR36][R6.64+0x20], R13 ;  /* 0x0000200d06002986 */ /* 0x0005e2000c101924 */
[C---:B------:R-:W-:Y:S02]  /*1ecb0*/  ISETP.GT.AND P2, PT, R0.reuse, 0x10, P0 ;  /* 0x000000100000780c */ /* 0x040fe40000744270 */
[C---:B------:R-:W-:Y:S01]  /*1ecc0*/  ISETP.GT.AND P4, PT, R0.reuse, 0x10, P1 ;  /* 0x000000100000780c */ /* 0x040fe20000f84270 */
[----:B------:R-:W-:Y:S01]  /*1ecd0*/  @P3 STG.E desc[UR36][R8.64+0x24], R31 ;  /* 0x0000241f08003986 */ /* 0x000fe2000c101924 */
[----:B------:R-:W-:Y:S01]  /*1ece0*/  ISETP.GT.AND P5, PT, R0, 0x11, P1 ;  /* 0x000000110000780c */ /* 0x000fe20000fa4270 */
[-C--:B0-----:R-:W-:Y:S01]  /*1ecf0*/  FMUL R11, R32, R2.reuse ;  /* 0x00000002200b7220 */ /* 0x081fe20000400000 */
[----:B------:R-:W-:Y:S01]  /*1ed00*/  ISETP.GT.AND P3, PT, R0, 0x11, P0 ;  /* 0x000000110000780c */ /* 0x000fe20000764270 */
[-C--:B------:R-:W-:Y:S01]  /*1ed10*/  FMUL R33, R33, R2.reuse ;  /* 0x0000000221217220 */ /* 0x080fe20000400000 */
[----:B-1----:R-:W-:Y:S02]  /*1ed20*/  FMUL R3, R34, R2 ;  /* 0x0000000222037220 */ /* 0x002fe40000400000 */
[----:B------:R-:W-:-:S02]  /*1ed30*/  F2FP.TF32.F32.PACK_B R11, R11 ;  /* 0x0000000bff0b723e */ /* 0x000fc400024050ff */
[----:B------:R-:W-:Y:S01]  /*1ed40*/  F2FP.TF32.F32.PACK_B R33, R33 ;  /* 0x00000021ff21723e */ /* 0x000fe200024050ff */
[----:B--2---:R-:W-:Y:S01]  /*1ed50*/  @P2 IMAD.MOV.U32 R6, RZ, RZ, R8 ;  /* 0x000000ffff062224 */ /* 0x004fe200078e0008 */
[----:B------:R-:W-:Y:S01]  /*1ed60*/  F2FP.TF32.F32.PACK_B R3, R3 ;  /* 0x00000003ff03723e */ /* 0x000fe200024050ff */
[----:B------:R-:W-:Y:S02]  /*1ed70*/  @P2 IMAD.MOV.U32 R7, RZ, RZ, R9 ;  /* 0x000000ffff072224 */ /* 0x000fe400078e0009 */
[----:B------:R-:W-:Y:S01]  /*1ed80*/  FMUL R35, R35, R2 ;  /* 0x0000000223237220 */ /* 0x000fe20000400000 */
[----:B------:R-:W-:Y:S04]  /*1ed90*/  @P4 STG.E desc[UR36][R4.64+0x40], R11 ;  /* 0x0000400b04004986 */ /* 0x000fe8000c101924 */
[----:B------:R-:W-:Y:S01]  /*1eda0*/  @P5 STG.E desc[UR36][R4.64+0x44], R33 ;  /* 0x0000442104005986 */ /* 0x000fe2000c101924 */
[----:B------:R-:W-:-:S03]  /*1edb0*/  F2FP.TF32.F32.PACK_B R35, R35 ;  /* 0x00000023ff23723e */ /* 0x000fc600024050ff */
[----:B------:R0:W-:Y:S01]  /*1edc0*/  @P2 STG.E desc[UR36][R6.64+0x40], R3 ;  /* 0x0000400306002986 */ /* 0x0001e2000c101924 */
[C---:B------:R-:W-:Y:S02]  /*1edd0*/  ISETP.GT.AND P2, PT, R0.reuse, 0x18, P0 ;  /* 0x000000180000780c */ /* 0x040fe40000744270 */
[C---:B------:R-:W-:Y:S02]  /*1ede0*/  ISETP.GT.AND P4, PT, R0.reuse, 0x18, P1 ;  /* 0x000000180000780c */ /* 0x040fe40000f84270 */
[----:B------:R-:W-:Y:S02]  /*1edf0*/  ISETP.GT.AND P5, PT, R0, 0x19, P1 ;  /* 0x000000190000780c */ /* 0x000fe40000fa4270 */
[----:B0-----:R-:W-:Y:S01]  /*1ee00*/  @P3 MOV R6, R8 ;  /* 0x0000000800063202 */ /* 0x001fe20000000f00 */
[----:B------:R-:W-:Y:S02]  /*1ee10*/  @P3 IMAD.MOV.U32 R7, RZ, RZ, R9 ;  /* 0x000000ffff073224 */ /* 0x000fe400078e0009 */
[-C--:B------:R-:W-:Y:S01]  /*1ee20*/  FMUL R13, R36, R2.reuse ;  /* 0x00000002240d7220 */ /* 0x080fe20000400000 */
[----:B------:R-:W-:-:S02]  /*1ee30*/  FMUL R37, R37, R2 ;  /* 0x0000000225257220 */ /* 0x000fc40000400000 */
[----:B------:R0:W-:Y:S01]  /*1ee40*/  @P3 STG.E desc[UR36][R6.64+0x44], R35 ;  /* 0x0000442306003986 */ /* 0x0001e2000c101924 */
[----:B------:R-:W-:Y:S01]  /*1ee50*/  ISETP.GT.AND P3, PT, R0, 0x19, P0 ;  /* 0x000000190000780c */ /* 0x000fe20000764270 */
[-C--:B------:R-:W-:Y:S01]  /*1ee60*/  FMUL R11, R38, R2.reuse ;  /* 0x00000002260b7220 */ /* 0x080fe20000400000 */
[----:B------:R-:W-:Y:S02]  /*1ee70*/  F2FP.TF32.F32.PACK_B R13, R13 ;  /* 0x0000000dff0d723e */ /* 0x000fe400024050ff */
[----:B------:R-:W-:Y:S01]  /*1ee80*/  F2FP.TF32.F32.PACK_B R37, R37 ;  /* 0x00000025ff25723e */ /* 0x000fe200024050ff */
[----:B------:R-:W-:Y:S01]  /*1ee90*/  FMUL R39, R39, R2 ;  /* 0x0000000227277220 */ /* 0x000fe20000400000 */
[----:B------:R-:W-:Y:S01]  /*1eea0*/  F2FP.TF32.F32.PACK_B R11, R11 ;  /* 0x0000000bff0b723e */ /* 0x000fe200024050ff */
[----:B------:R-:W-:Y:S01]  /*1eeb0*/  @P4 STG.E desc[UR36][R4.64+0x60], R13 ;  /* 0x0000600d04004986 */ /* 0x000fe2000c101924 */
[----:B0-----:R-:W-:Y:S02]  /*1eec0*/  @P2 IMAD.MOV.U32 R6, RZ, RZ, R8 ;  /* 0x000000ffff062224 */ /* 0x001fe400078e0008 */
[----:B------:R-:W-:Y:S01]  /*1eed0*/  @P2 IMAD.MOV.U32 R7, RZ, RZ, R9 ;  /* 0x000000ffff072224 */ /* 0x000fe200078e0009 */
        /* <DEDUP_REMOVED lines=405> */
[----:B------:R-:W-:Y:S01]  /*20830*/  ISETP.GT.AND P5, PT, R0, 0xc1, P1 ;  /* 0x000000c10000780c */ /* 0x000fe20000fa4270 */
[----:B------:R-:W-:Y:S01]  /*20840*/  FMUL R13, R120, R2 ;  /* 0x00000002780d7220 */ /* 0x000fe20000400000 */
[----:B0-----:R-:W-:Y:S01]  /*20850*/  @P3 MOV R6, R8 ;  /* 0x0000000800063202 */ /* 0x001fe20000000f00 */
[----:B------:R-:W-:Y:S02]  /*20860*/  @P3 IMAD.MOV.U32 R7, RZ, RZ, R9 ;  /* 0x000000ffff073224 */ /* 0x000fe400078e0009 */
[-C--:B------:R-:W-:Y:S01]  /*20870*/  FMUL R121, R121, R2.reuse ;  /* 0x0000000279797220 */ /* 0x080fe20000400000 */
[----:B------:R-:W-:-:S02]  /*20880*/  FMUL R11, R122, R2 ;  /* 0x000000027a0b7220 */ /* 0x000fc40000400000 */
[----:B------:R0:W-:Y:S01]  /*20890*/  @P3 STG.E desc[UR36][R6.64+0x2e4], R119 ;  /* 0x0002e47706003986 */ /* 0x0001e2000c101924 */
[C---:B------:R-:W-:Y:S02]  /*208a0*/  ISETP.GT.AND P3, PT, R0.reuse, 0xc1, P0 ;  /* 0x000000c10000780c */ /* 0x040fe40000764270 */
[----:B------:R-:W-:Y:S02]  /*208b0*/  F2FP.TF32.F32.PACK_B R13, R13 ;  /* 0x0000000dff0d723e */ /* 0x000fe400024050ff */
[----:B------:R-:W-:Y:S01]  /*208c0*/  F2FP.TF32.F32.PACK_B R121, R121 ;  /* 0x00000079ff79723e */ /* 0x000fe200024050ff */
[-C--:B------:R-:W-:Y:S01]  /*208d0*/  FMUL R123, R123, R2.reuse ;  /* 0x000000027b7b7220 */ /* 0x080fe20000400000 */
[----:B------:R-:W-:Y:S01]  /*208e0*/  F2FP.TF32.F32.PACK_B R11, R11 ;  /* 0x0000000bff0b723e */ /* 0x000fe200024050ff */
[----:B------:R-:W-:Y:S01]  /*208f0*/  @P4 STG.E desc[UR36][R4.64+0x300], R13 ;  /* 0x0003000d04004986 */ /* 0x000fe2000c101924 */
[----:B0-----:R-:W-:Y:S02]  /*20900*/  @P2 IMAD.MOV.U32 R6, RZ, RZ, R8 ;  /* 0x000000ffff062224 */ /* 0x001fe400078e0008 */
[----:B------:R-:W-:Y:S01]  /*20910*/  @P2 IMAD.MOV.U32 R7, RZ, RZ, R9 ;  /* 0x000000ffff072224 */ /* 0x000fe200078e0009 */
[----:B------:R-:W-:Y:S01]  /*20920*/  @P5 STG.E desc[UR36][R4.64+0x304], R121 ;  /* 0x0003047904005986 */ /* 0x000fe2000c101924 */
[----:B------:R-:W-:Y:S01]  /*20930*/  ISETP.GT.AND P4, PT, R0, 0xc8, P1 ;  /* 0x000000c80000780c */ /* 0x000fe20000f84270 */
[----:B------:R-:W-:Y:S01]  /*20940*/  FMUL R3, R124, R2 ;  /* 0x000000027c037220 */ /* 0x000fe20000400000 */
[----:B------:R-:W-:Y:S01]  /*20950*/  F2FP.TF32.F32.PACK_B R123, R123 ;  /* 0x0000007bff7b723e */ /* 0x000fe200024050ff */
[----:B------:R0:W-:Y:S01]  /*20960*/  @P2 STG.E desc[UR36][R6.64+0x300], R11 ;  /* 0x0003000b06002986 */ /* 0x0001e2000c101924 */
[----:B------:R-:W-:-:S02]  /*20970*/  ISETP.GT.AND P2, PT, R0, 0xc8, P0 ;  /* 0x000000c80000780c */ /* 0x000fc40000744270 */
[----:B------:R-:W-:Y:S01]  /*20980*/  ISETP.GT.AND P5, PT, R0, 0xc9, P1 ;  /* 0x000000c90000780c */ /* 0x000fe20000fa4270 */
[----:B------:R-:W-:Y:S01]  /*20990*/  FMUL R125, R125, R2 ;  /* 0x000000027d7d7220 */ /* 0x000fe20000400000 */
[----:B------:R-:W-:Y:S02]  /*209a0*/  F2FP.TF32.F32.PACK_B R3, R3 ;  /* 0x00000003ff03723e */ /* 0x000fe400024050ff */
[----:B0-----:R-:W-:Y:S01]  /*209b0*/  @P3 MOV R6, R8 ;  /* 0x0000000800063202 */ /* 0x001fe20000000f00 */
[----:B------:R-:W-:Y:S02]  /*209c0*/  @P3 IMAD.MOV.U32 R7, RZ, RZ, R9 ;  /* 0x000000ffff073224 */ /* 0x000fe400078e0009 */
[----:B------:R-:W-:-:S03]  /*209d0*/  FMUL R13, R126, R2 ;  /* 0x000000027e0d7220 */ /* 0x000fc60000400000 */
[----:B------:R0:W-:Y:S01]  /*209e0*/  @P3 STG.E desc[UR36][R6.64+0x304], R123 ;  /* 0x0003047b06003986 */ /* 0x0001e2000c101924 */
[C---:B------:R-:W-:Y:S02]  /*209f0*/  ISETP.GT.AND P3, PT, R0.reuse, 0xc9, P0 ;  /* 0x000000c90000780c */ /* 0x040fe40000764270 */
[----:B------:R-:W-:Y:S01]  /*20a00*/  F2FP.TF32.F32.PACK_B R125, R125 ;  /* 0x0000007dff7d723e */ /* 0x000fe200024050ff */
[----:B------:R-:W-:Y:S01]  /*20a10*/  @P4 STG.E desc[UR36][R4.64+0x320], R3 ;  /* 0x0003200304004986 */ /* 0x000fe2000c101924 */
[----:B------:R-:W-:Y:S01]  /*20a20*/  ISETP.GT.AND P4, PT, R0, 0xd0, P1 ;  /* 0x000000d00000780c */ /* 0x000fe20000f84270 */
[-C--:B------:R-:W-:Y:S01]  /*20a30*/  FMUL R127, R127, R2.reuse ;  /* 0x000000027f7f7220 */ /* 0x080fe20000400000 */
[----:B------:R-:W-:Y:S01]  /*20a40*/  F2FP.TF32.F32.PACK_B R13, R13 ;  /* 0x0000000dff0d723e */ /* 0x000fe200024050ff */
[----:B------:R-:W-:Y:S01]  /*20a50*/  FMUL R11, R128, R2 ;  /* 0x00000002800b7220 */ /* 0x000fe20000400000 */
[----:B0-----:R-:W-:Y:S02]  /*20a60*/  @P2 IMAD.MOV.U32 R6, RZ, RZ, R8 ;  /* 0x000000ffff062224 */ /* 0x001fe400078e0008 */
[----:B------:R-:W-:Y:S01]  /*20a70*/  @P2 IMAD.MOV.U32 R7, RZ, RZ, R9 ;  /* 0x000000ffff072224 */ /* 0x000fe200078e0009 */
[----:B------:R-:W-:Y:S01]  /*20a80*/  @P5 STG.E desc[UR36][R4.64+0x324], R125 ;  /* 0x0003247d04005986 */ /* 0x000fe2000c101924 */
[----:B------:R-:W-:-:S02]  /*20a90*/  ISETP.GT.AND P5, PT, R0, 0xd1, P1 ;  /* 0x000000d10000780c */ /* 0x000fc40000fa4270 */
[----:B------:R-:W-:Y:S01]  /*20aa0*/  F2FP.TF32.F32.PACK_B R127, R127 ;  /* 0x0000007fff7f723e */ /* 0x000fe200024050ff */
[----:B------:R0:W-:Y:S01]  /*20ab0*/  @P2 STG.E desc[UR36][R6.64+0x320], R13 ;  /* 0x0003200d06002986 */ /* 0x0001e2000c101924 */
[----:B------:R-:W-:Y:S02]  /*20ac0*/  F2FP.TF32.F32.PACK_B R11, R11 ;  /* 0x0000000bff0b723e */ /* 0x000fe400024050ff */
[----:B------:R-:W-:Y:S01]  /*20ad0*/  ISETP.GT.AND P2, PT, R0, 0xd0, P0 ;  /* 0x000000d00000780c */ /* 0x000fe20000744270 */
[----:B------:R-:W-:Y:S01]  /*20ae0*/  FMUL R129, R129, R2 ;  /* 0x0000000281817220 */ /* 0x000fe20000400000 */
[----:B0-----:R-:W-:Y:S01]  /*20af0*/  @P3 MOV R6, R8 ;  /* 0x0000000800063202 */ /* 0x001fe20000000f00 */
[----:B------:R-:W-:-:S03]  /*20b00*/  @P3 IMAD.MOV.U32 R7, RZ, RZ, R9 ;  /* 0x000000ffff073224 */ /* 0x000fc600078e0009 */
[----:B------:R-:W-:Y:S02]  /*20b10*/  F2FP.TF32.F32.PACK_B R129, R129 ;  /* 0x00000081ff81723e */ /* 0x000fe400024050ff */
[----:B------:R0:W-:Y:S01]  /*20b20*/  @P3 STG.E desc[UR36][R6.64+0x324], R127 ;  /* 0x0003247f06003986 */ /* 0x0001e2000c101924 */
[----:B------:R-:W-:-:S03]  /*20b30*/  FMUL R3, R130, R2 ;  /* 0x0000000282037220 */ /* 0x000fc60000400000 */
[----:B------:R1:W-:Y:S01]  /*20b40*/  @P4 STG.E desc[UR36][R4.64+0x340], R11 ;  /* 0x0003400b04004986 */ /* 0x0003e2000c101924 */
[C---:B------:R-:W-:Y:S02]  /*20b50*/  ISETP.GT.AND P4, PT, R0.reuse, 0xd1, P0 ;  /* 0x000000d10000780c */ /* 0x040fe40000784270 */
[C---:B------:R-:W-:Y:S01]  /*20b60*/  ISETP.GT.AND P3, PT, R0.reuse, 0xd8, P0 ;  /* 0x000000d80000780c */ /* 0x040fe20000764270 */
[----:B------:R-:W-:Y:S01]  /*20b70*/  @P5 STG.E desc[UR36][R4.64+0x344], R129 ;  /* 0x0003448104005986 */ /* 0x000fe2000c101924 */
[----:B------:R-:W-:Y:S01]  /*20b80*/  ISETP.GT.AND P5, PT, R0, 0xd8, P1 ;  /* 0x000000d80000780c */ /* 0x000fe20000fa4270 */
[----:B------:R-:W-:Y:S01]  /*20b90*/  FMUL R131, R131, R2 ;  /* 0x0000000283837220 */ /* 0x000fe20000400000 */
[----:B------:R-:W-:Y:S01]  /*20ba0*/  F2FP.TF32.F32.PACK_B R3, R3 ;  /* 0x00000003ff03723e */ /* 0x000fe200024050ff */
[----:B0-----:R-:W-:Y:S02]  /*20bb0*/  @P2 IMAD.MOV.U32 R6, RZ, RZ, R8 ;  /* 0x000000ffff062224 */ /* 0x001fe400078e0008 */
[----:B------:R-:W-:-:S02]  /*20bc0*/  @P2 IMAD.MOV.U32 R7, RZ, RZ, R9 ;  /* 0x000000ffff072224 */ /* 0x000fc400078e0009 */
[-C--:B------:R-:W-:Y:S01]  /*20bd0*/  FMUL R13, R132, R2.reuse ;  /* 0x00000002840d7220 */ /* 0x080fe20000400000 */
[----:B------:R-:W-:Y:S01]  /*20be0*/  ISETP.GT.AND P6, PT, R0, 0xd9, P1 ;  /* 0x000000d90000780c */ /* 0x000fe20000fc4270 */
[-C--:B------:R-:W-:Y:S01]  /*20bf0*/  FMUL R133, R133, R2.reuse ;  /* 0x0000000285857220 */ /* 0x080fe20000400000 */
[----:B------:R-:W-:Y:S01]  /*20c00*/  F2FP.TF32.F32.PACK_B R131, R131 ;  /* 0x00000083ff83723e */ /* 0x000fe200024050ff */
[----:B------:R0:W-:Y:S01]  /*20c10*/  @P2 STG.E desc[UR36][R6.64+0x340], R3 ;  /* 0x0003400306002986 */ /* 0x0001e2000c101924 */
[----:B-1----:R-:W-:Y:S01]  /*20c20*/  FMUL R11, R134, R2 ;  /* 0x00000002860b7220 */ /* 0x002fe20000400000 */
[----:B------:R-:W-:Y:S02]  /*20c30*/  F2FP.TF32.F32.PACK_B R13, R13 ;  /* 0x0000000dff0d723e */ /* 0x000fe400024050ff */
[----:B------:R-:W-:Y:S02]  /*20c40*/  ISETP.GT.AND P2, PT, R0, 0xd9, P0 ;  /* 0x000000d90000780c */ /* 0x000fe40000744270 */
[----:B------:R-:W-:-:S02]  /*20c50*/  F2FP.TF32.F32.PACK_B R133, R133 ;  /* 0x00000085ff85723e */ /* 0x000fc400024050ff */
[----:B0-----:R-:W-:Y:S01]  /*20c60*/  @P4 MOV R6, R8 ;  /* 0x0000000800064202 */ /* 0x001fe20000000f00 */
[----:B------:R-:W-:Y:S01]  /*20c70*/  @P4 IMAD.MOV.U32 R7, RZ, RZ, R9 ;  /* 0x000000ffff074224 */ /* 0x000fe200078e0009 */
[----:B------:R-:W-:-:S04]  /*20c80*/  F2FP.TF32.F32.PACK_B R11, R11 ;  /* 0x0000000bff0b723e */ /* 0x000fc800024050ff */
[----:B------:R0:W-:Y:S01]  /*20c90*/  @P4 STG.E desc[UR36][R6.64+0x344], R131 ;  /* 0x0003448306004986 */ /* 0x0001e2000c101924 */
[----:B------:R-:W-:-:S03]  /*20ca0*/  FMUL R135, R135, R2 ;  /* 0x0000000287877220 */ /* 0x000fc60000400000 */
[----:B------:R1:W-:Y:S01]  /*20cb0*/  @P5 STG.E desc[UR36][R4.64+0x360], R13 ;  /* 0x0003600d04005986 */ /* 0x0003e2000c101924 */
[----:B------:R-:W-:-:S03]  /*20cc0*/  ISETP.GT.AND P5, PT, R0, 0xe0, P0 ;  /* 0x000000e00000780c */ /* 0x000fc600007a4270 */
[----:B------:R-:W-:Y:S01]  /*20cd0*/  @P6 STG.E desc[UR36][R4.64+0x364], R133 ;  /* 0x0003648504006986 */ /* 0x000fe2000c101924 */
[----:B0-----:R-:W-:Y:S02]  /*20ce0*/  @P3 IMAD.MOV.U32 R6, RZ, RZ, R8 ;  /* 0x000000ffff063224 */ /* 0x001fe400078e0008 */
[----:B------:R-:W-:Y:S01]  /*20cf0*/  @P3 IMAD.MOV.U32 R7, RZ, RZ, R9 ;  /* 0x000000ffff073224 */ /* 0x000fe200078e0009 */
[----:B------:R-:W-:-:S04]  /*20d00*/  ISETP.GT.AND P4, PT, R0, 0xe1, P1 ;  /* 0x000000e10000780c */ /* 0x000fc80000f84270 */
[----:B------:R0:W-:Y:S01]  /*20d10*/  @P3 STG.E desc[UR36][R6.64+0x360], R11 ;  /* 0x0003600b06003986 */ /* 0x0001e2000c101924 */
[----:B------:R-:W-:Y:S01]  /*20d20*/  ISETP.GT.AND P3, PT, R0, 0xe0, P1 ;  /* 0x000000e00000780c */ /* 0x000fe20000f64270 */
[-C--:B------:R-:W-:Y:S01]  /*20d30*/  FMUL R3, R136, R2.reuse ;  /* 0x0000000288037220 */ /* 0x080fe20000400000 */
[----:B------:R-:W-:Y:S01]  /*20d40*/  ISETP.GT.AND P6, PT, R0, 0xe1, P0 ;  /* 0x000000e10000780c */ /* 0x000fe200007c4270 */
[-C--:B------:R-:W-:Y:S01]  /*20d50*/  FMUL R137, R137, R2.reuse ;  /* 0x0000000289897220 */ /* 0x080fe20000400000 */
[----:B------:R-:W-:Y:S01]  /*20d60*/  F2FP.TF32.F32.PACK_B R135, R135 ;  /* 0x00000087ff87723e */ /* 0x000fe200024050ff */
[----:B-1----:R-:W-:Y:S01]  /*20d70*/  FMUL R13, R138, R2 ;  /* 0x000000028a0d7220 */ /* 0x002fe20000400000 */
[----:B------:R-:W-:Y:S02]  /*20d80*/  F2FP.TF32.F32.PACK_B R3, R3 ;  /* 0x00000003ff03723e */ /* 0x000fe400024050ff */
[----:B0-----:R-:W-:Y:S01]  /*20d90*/  @P2 MOV R6, R8 ;  /* 0x0000000800062202 */ /* 0x001fe20000000f00 */
[----:B------:R-:W-:Y:S01]  /*20da0*/  @P2 IMAD.MOV.U32 R7, RZ, RZ, R9 ;  /* 0x000000ffff072224 */ /* 0x000fe200078e0009 */
[----:B------:R-:W-:Y:S01]  /*20db0*/  F2FP.TF32.F32.PACK_B R137, R137 ;  /* 0x00000089ff89723e */ /* 0x000fe200024050ff */
[----:B------:R-:W-:Y:S01]  /*20dc0*/  FMUL R139, R139, R2 ;  /* 0x000000028b8b7220 */ /* 0x000fe20000400000 */
[----:B------:R-:W-:-:S02]  /*20dd0*/  F2FP.TF32.F32.PACK_B R13, R13 ;  /* 0x0000000dff0d723e */ /* 0x000fc400024050ff */
[----:B------:R0:W-:Y:S02]  /*20de0*/  @P2 STG.E desc[UR36][R6.64+0x364], R135 ;  /* 0x0003648706002986 */ /* 0x0001e4000c101924 */
[----:B------:R-:W-:Y:S02]  /*20df0*/  F2FP.TF32.F32.PACK_B R139, R139 ;  /* 0x0000008bff8b723e */ /* 0x000fe400024050ff */
[----:B------:R-:W-:Y:S04]  /*20e00*/  @P3 STG.E desc[UR36][R4.64+0x380], R3 ;  /* 0x0003800304003986 */ /* 0x000fe8000c101924 */
[----:B------:R-:W-:Y:S01]  /*20e10*/  @P4 STG.E desc[UR36][R4.64+0x384], R137 ;  /* 0x0003848904004986 */ /* 0x000fe2000c101924 */
[----:B0-----:R-:W-:Y:S02]  /*20e20*/  @P5 IMAD.MOV.U32 R6, RZ, RZ, R8 ;  /* 0x000000ffff065224 */ /* 0x001fe400078e0008 */
[----:B------:R-:W-:-:S05]  /*20e30*/  @P5 IMAD.MOV.U32 R7, RZ, RZ, R9 ;  /* 0x000000ffff075224 */ /* 0x000fca00078e0009 */
[----:B------:R0:W-:Y:S01]  /*20e40*/  @P5 STG.E desc[UR36][R6.64+0x380], R13 ;  /* 0x0003800d06005986 */ /* 0x0001e2000c101924 */
[C---:B------:R-:W-:Y:S02]  /*20e50*/  ISETP.GT.AND P5, PT, R0.reuse, 0xe8, P0 ;  /* 0x000000e80000780c */ /* 0x040fe400007a4270 */
[C---:B------:R-:W-:Y:S02]  /*20e60*/  ISETP.GT.AND P2, PT, R0.reuse, 0xe8, P1 ;  /* 0x000000e80000780c */ /* 0x040fe40000f44270 */
[----:B0-----:R-:W-:Y:S01]  /*20e70*/  @P6 MOV R6, R8 ;  /* 0x0000000800066202 */ /* 0x001fe20000000f00 */
[----:B------:R-:W-:Y:S01]  /*20e80*/  @P6 IMAD.MOV.U32 R7, RZ, RZ, R9 ;  /* 0x000000ffff076224 */ /* 0x000fe200078e0009 */
[----:B------:R-:W-:-:S04]  /*20e90*/  ISETP.GT.AND P3, PT, R0, 0xe9, P0 ;  /* 0x000000e90000780c */ /* 0x000fc80000764270 */
[----:B------:R0:W-:Y:S01]  /*20ea0*/  @P6 STG.E desc[UR36][R6.64+0x384], R139 ;  /* 0x0003848b06006986 */ /* 0x0001e2000c101924 */
[----:B------:R-:W-:Y:S01]  /*20eb0*/  ISETP.GT.AND P6, PT, R0, 0xe9, P1 ;  /* 0x000000e90000780c */ /* 0x000fe20000fc4270 */
[-C--:B------:R-:W-:Y:S01]  /*20ec0*/  FMUL R11, R140, R2.reuse ;  /* 0x000000028c0b7220 */ /* 0x080fe20000400000 */
[-C--:B------:R-:W-:Y:S01]  /*20ed0*/  FMUL R141, R141, R2.reuse ;  /* 0x000000028d8d7220 */ /* 0x080fe20000400000 */
[-C--:B------:R-:W-:Y:S01]  /*20ee0*/  FMUL R15, R142, R2.reuse ;  /* 0x000000028e0f7220 */ /* 0x080fe20000400000 */
[----:B------:R-:W-:Y:S02]  /*20ef0*/  ISETP.GT.AND P4, PT, R0, 0xf0, P1 ;  /* 0x000000f00000780c */ /* 0x000fe40000f84270 */
[----:B------:R-:W-:Y:S02]  /*20f00*/  F2FP.TF32.F32.PACK_B R11, R11 ;  /* 0x0000000bff0b723e */ /* 0x000fe400024050ff */
[----:B------:R-:W-:Y:S01]  /*20f10*/  F2FP.TF32.F32.PACK_B R141, R141 ;  /* 0x0000008dff8d723e */ /* 0x000fe200024050ff */
[----:B------:R-:W-:Y:S01]  /*20f20*/  FMUL R143, R143, R2 ;  /* 0x000000028f8f7220 */ /* 0x000fe20000400000 */
[----:B------:R-:W-:Y:S01]  /*20f30*/  F2FP.TF32.F32.PACK_B R15, R15 ;  /* 0x0000000fff0f723e */ /* 0x000fe200024050ff */
[----:B0-----:R-:W-:-:S02]  /*20f40*/  @P5 IMAD.MOV.U32 R6, RZ, RZ, R8 ;  /* 0x000000ffff065224 */ /* 0x001fc400078e0008 */
[----:B------:R-:W-:Y:S02]  /*20f50*/  @P5 IMAD.MOV.U32 R7, RZ, RZ, R9 ;  /* 0x000000ffff075224 */ /* 0x000fe400078e0009 */
[----:B------:R-:W-:Y:S01]  /*20f60*/  FMUL R3, R144, R2 ;  /* 0x0000000290037220 */ /* 0x000fe20000400000 */
[----:B------:R-:W-:Y:S01]  /*20f70*/  @P2 STG.E desc[UR36][R4.64+0x3a0], R11 ;  /* 0x0003a00b04002986 */ /* 0x000fe2000c101924 */
[----:B------:R-:W-:-:S03]  /*20f80*/  F2FP.TF32.F32.PACK_B R143, R143 ;  /* 0x0000008fff8f723e */ /* 0x000fc600024050ff */
[----:B------:R-:W-:Y:S01]  /*20f90*/  @P6 STG.E desc[UR36][R4.64+0x3a4], R141 ;  /* 0x0003a48d04006986 */ /* 0x000fe2000c101924 */
[----:B------:R-:W-:-:S03]  /*20fa0*/  F2FP.TF32.F32.PACK_B R3, R3 ;  /* 0x00000003ff03723e */ /* 0x000fc600024050ff */
[----:B------:R0:W-:Y:S01]  /*20fb0*/  @P5 STG.E desc[UR36][R6.64+0x3a0], R15 ;  /* 0x0003a00f06005986 */ /* 0x0001e2000c101924 */
[C---:B------:R-:W-:Y:S02]  /*20fc0*/  ISETP.GT.AND P5, PT, R0.reuse, 0xf0, P0 ;  /* 0x000000f00000780c */ /* 0x040fe400007a4270 */
[----:B------:R-:W-:Y:S01]  /*20fd0*/  ISETP.GT.AND P2, PT, R0, 0xf1, P1 ;  /* 0x000000f10000780c */ /* 0x000fe20000f44270 */
[----:B------:R-:W-:Y:S01]  /*20fe0*/  FMUL R145, R145, R2 ;  /* 0x0000000291917220 */ /* 0x000fe20000400000 */
[----:B0-----:R-:W-:Y:S01]  /*20ff0*/  @P3 MOV R6, R8 ;  /* 0x0000000800063202 */ /* 0x001fe20000000f00 */
[----:B------:R-:W-:Y:S02]  /*21000*/  @P3 IMAD.MOV.U32 R7, RZ, RZ, R9 ;  /* 0x000000ffff073224 */ /* 0x000fe400078e0009 */
[----:B------:R-:W-:-:S03]  /*21010*/  FMUL R13, R146, R2 ;  /* 0x00000002920d7220 */ /* 0x000fc60000400000 */
[----:B------:R0:W-:Y:S04]  /*21020*/  @P3 STG.E desc[UR36][R6.64+0x3a4], R143 ;  /* 0x0003a48f06003986 */ /* 0x0001e8000c101924 */
[----:B------:R-:W-:Y:S01]  /*21030*/  @P4 STG.E desc[UR36][R4.64+0x3c0], R3 ;  /* 0x0003c00304004986 */ /* 0x000fe2000c101924 */
[C---:B------:R-:W-:Y:S02]  /*21040*/  ISETP.GT.AND P4, PT, R0.reuse, 0xf1, P0 ;  /* 0x000000f10000780c */ /* 0x040fe40000784270 */
[C---:B------:R-:W-:Y:S02]  /*21050*/  ISETP.GT.AND P3, PT, R0.reuse, 0xf8, P1 ;  /* 0x000000f80000780c */ /* 0x040fe40000f64270 */
[----:B------:R-:W-:Y:S02]  /*21060*/  F2FP.TF32.F32.PACK_B R145, R145 ;  /* 0x00000091ff91723e */ /* 0x000fe400024050ff */
[C---:B------:R-:W-:Y:S01]  /*21070*/  ISETP.GT.AND P1, PT, R0.reuse, 0xf9, P1 ;  /* 0x000000f90000780c */ /* 0x040fe20000f24270 */
[----:B0-----:R-:W-:Y:S01]  /*21080*/  @P5 IMAD.MOV.U32 R6, RZ, RZ, R8 ;  /* 0x000000ffff065224 */ /* 0x001fe200078e0008 */
[----:B------:R-:W-:Y:S01]  /*21090*/  ISETP.GT.AND P6, PT, R0, 0xf8, P0 ;  /* 0x000000f80000780c */ /* 0x000fe200007c4270 */
[----:B------:R-:W-:Y:S01]  /*210a0*/  @P5 IMAD.MOV.U32 R7, RZ, RZ, R9 ;  /* 0x000000ffff075224 */ /* 0x000fe200078e0009 */
[----:B------:R-:W-:Y:S01]  /*210b0*/  F2FP.TF32.F32.PACK_B R13, R13 ;  /* 0x0000000dff0d723e */ /* 0x000fe200024050ff */
[-C--:B------:R-:W-:Y:S01]  /*210c0*/  FMUL R147, R147, R2.reuse ;  /* 0x0000000293937220 */ /* 0x080fe20000400000 */
[-C--:B------:R-:W-:Y:S01]  /*210d0*/  FMUL R17, R148, R2.reuse ;  /* 0x0000000294117220 */ /* 0x080fe20000400000 */
[----:B------:R-:W-:Y:S01]  /*210e0*/  FMUL R149, R149, R2 ;  /* 0x0000000295957220 */ /* 0x000fe20000400000 */
[----:B------:R-:W-:Y:S01]  /*210f0*/  @P2 STG.E desc[UR36][R4.64+0x3c4], R145 ;  /* 0x0003c49104002986 */ /* 0x000fe2000c101924 */
[----:B------:R-:W-:-:S02]  /*21100*/  ISETP.GT.AND P0, PT, R0, 0xf9, P0 ;  /* 0x000000f90000780c */ /* 0x000fc40000704270 */
[----:B------:R-:W-:Y:S01]  /*21110*/  F2FP.TF32.F32.PACK_B R147, R147 ;  /* 0x00000093ff93723e */ /* 0x000fe200024050ff */
[----:B------:R0:W-:Y:S01]  /*21120*/  @P5 STG.E desc[UR36][R6.64+0x3c0], R13 ;  /* 0x0003c00d06005986 */ /* 0x0001e2000c101924 */
[----:B------:R-:W-:Y:S01]  /*21130*/  F2FP.TF32.F32.PACK_B R17, R17 ;  /* 0x00000011ff11723e */ /* 0x000fe200024050ff */
[-C--:B------:R-:W-:Y:S01]  /*21140*/  FMUL R19, R150, R2.reuse ;  /* 0x0000000296137220 */ /* 0x080fe20000400000 */
[----:B------:R-:W-:Y:S01]  /*21150*/  F2FP.TF32.F32.PACK_B R149, R149 ;  /* 0x00000095ff95723e */ /* 0x000fe200024050ff */
[----:B------:R-:W-:Y:S01]  /*21160*/  FMUL R151, R151, R2 ;  /* 0x0000000297977220 */ /* 0x000fe20000400000 */
[----:B0-----:R-:W-:Y:S01]  /*21170*/  @P4 MOV R6, R8 ;  /* 0x0000000800064202 */ /* 0x001fe20000000f00 */
[----:B------:R-:W-:Y:S01]  /*21180*/  @P4 IMAD.MOV.U32 R7, RZ, RZ, R9 ;  /* 0x000000ffff074224 */ /* 0x000fe200078e0009 */
[----:B------:R-:W-:-:S04]  /*21190*/  F2FP.TF32.F32.PACK_B R19, R19 ;  /* 0x00000013ff13723e */ /* 0x000fc800024050ff */
[----:B------:R-:W-:Y:S01]  /*211a0*/  @P4 STG.E desc[UR36][R6.64+0x3c4], R147 ;  /* 0x0003c49306004986 */ /* 0x000fe2000c101924 */
[----:B------:R-:W-:-:S03]  /*211b0*/  F2FP.TF32.F32.PACK_B R151, R151 ;  /* 0x00000097ff97723e */ /* 0x000fc600024050ff */
[----:B------:R-:W-:Y:S04]  /*211c0*/  @P3 STG.E desc[UR36][R4.64+0x3e0], R17 ;  /* 0x0003e01104003986 */ /* 0x000fe8000c101924 */
[----:B------:R0:W-:Y:S02]  /*211d0*/  @P1 STG.E desc[UR36][R4.64+0x3e4], R149 ;  /* 0x0003e49504001986 */ /* 0x0001e4000c101924 */
[----:B0-----:R-:W-:Y:S02]  /*211e0*/  @P6 IMAD.MOV.U32 R4, RZ, RZ, R8 ;  /* 0x000000ffff046224 */ /* 0x001fe400078e0008 */
[----:B------:R-:W-:-:S05]  /*211f0*/  @P6 IMAD.MOV.U32 R5, RZ, RZ, R9 ;  /* 0x000000ffff056224 */ /* 0x000fca00078e0009 */
[----:B------:R0:W-:Y:S04]  /*21200*/  @P6 STG.E desc[UR36][R4.64+0x3e0], R19 ;  /* 0x0003e01304006986 */ /* 0x0001e8000c101924 */
[----:B------:R0:W-:Y:S02]  /*21210*/  @P0 STG.E desc[UR36][R8.64+0x3e4], R151 ;  /* 0x0003e49708000986 */ /* 0x0001e4000c101924 */
.L_x_547:
[----:B------:R-:W-:Y:S05]  /*21220*/  BSYNC B0 ;  /* 0x0000000000007941 */ /* 0x000fea0003800000 */
.L_x_39:
[----:B0-----:R-:W2:Y:S04]  /*21230*/  LDL.LU R5, [R1+0x200] ;  /* 0x0002000001057983 */ /* 0x001ea80000300800 */
[----:B------:R-:W2:Y:S01]  /*21240*/  LDL.LU R4, [R1+0x204] ;  /* 0x0002040001047983 */ /* 0x000ea20000300800 */
[----:B------:R-:W-:Y:S01]  /*21250*/  ULDC UR4, c[0x0][0xc] ;  /* 0x0000030000047ab9 */ /* 0x000fe20000000800 */
[----:B------:R-:W-:Y:S01]  /*21260*/  ULDC UR5, c[0x0][0x10] ;  /* 0x0000040000057ab9 */ /* 0x000fe20000000800 */
[----:B------:R-:W2:Y:S01]  /*21270*/  LDC R3, c[0x0][0x14] ;  /* 0x00000500ff037b82 */ /* 0x000ea20000000800 */
[----:B------:R-:W-:Y:S01]  /*21280*/  UIMAD.WIDE.U32 UR4, UR4, UR5, URZ ;  /* 0x00000005040472a5 */ /* 0x000fe2000f8e003f */
[----:B------:R-:W-:Y:S01]  /*21290*/  PRMT R0, RZ, 0x7610, R0 ;  /* 0x00007610ff007816 */ /* 0x000fe20000000000 */
[----:B------:R-:W-:Y:S01]  /*212a0*/  UMOV UR41, 0xffffffff ;  /* 0xffffffff00297882 */ /* 0x000fe20000000000 */
[----:B------:R-:W-:-:S03]  /*212b0*/  UMOV UR42, 0xffffffff ;  /* 0xffffffff002a7882 */ /* 0x000fc60000000000 */
[----:B--2---:R-:W-:-:S04]  /*212c0*/  IMAD.WIDE.U32 R4, R3, UR4, R4 ;  /* 0x0000000403047c25 */ /* 0x004fc8000f8e0004 */
[----:B------:R-:W-:Y:S01]  /*212d0*/  IMAD R3, R3, UR5, RZ ;  /* 0x0000000503037c24 */ /* 0x000fe2000f8e02ff */
[----:B------:R-:W-:Y:S01]  /*212e0*/  ULDC.64 UR4, c[0x0][0x650] ;  /* 0x0001940000047ab9 */ /* 0x000fe20000000a00 */
[----:B-1--4-:R-:W-:Y:S01]  /*212f0*/  IMAD.MOV.U32 R7, RZ, RZ, R4 ;  /* 0x000000ffff077224 */ /* 0x012fe200078e0004 */
[----:B------:R-:W-:Y:S02]  /*21300*/  ISETP.GE.U32.AND P0, PT, R4, UR4, PT ;  /* 0x0000000404007c0c */ /* 0x000fe4000bf06070 */
[----:B------:R-:W-:-:S04]  /*21310*/  IADD3 R6, R5, R3, RZ ;  /* 0x0000000305067210 */ /* 0x000fc80007ffe0ff */
[----:B------:R-:W-:Y:S01]  /*21320*/  ISETP.GE.U32.AND.EX P0, PT, R6, UR5, PT, P0 ;  /* 0x0000000506007c0c */ /* 0x000fe2000bf06100 */
[----:B------:R0:W-:Y:S04]  /*21330*/  STL [R1+0x200], R6 ;  /* 0x0002000601007387 */ /* 0x0001e80000100800 */
[----:B------:R0:W-:Y:S08]  /*21340*/  STL [R1+0x204], R7 ;  /* 0x0002040701007387 */ /* 0x0001f00000100800 */
[----:B------:R-:W-:Y:S05]  /*21350*/  @P0 BRA `(.L_x_548) ;  /* 0x0000000400880947 */ /* 0x000fea0003800000 */
[----:B------:R-:W1:Y:S01]  /*21360*/  S2UR UR6, SR_CTAID.X ;  /* 0x00000000000679c3 */ /* 0x000e620000002500 */
[----:B------:R-:W-:Y:S01]  /*21370*/  ULDC.64 UR12, c[0x0][0x628] ;  /* 0x00018a00000c7ab9 */ /* 0x000fe20000000a00 */
[----:B------:R-:W-:Y:S01]  /*21380*/  ULDC UR4, c[0x0][0x150] ;  /* 0x0000540000047ab9 */ /* 0x000fe20000000800 */
[----:B------:R-:W-:Y:S01]  /*21390*/  ISETP.NE.U32.AND P0, PT, RZ, UR12, PT ;  /* 0x0000000cff007c0c */ /* 0x000fe2000bf05070 */
[----:B------:R-:W-:Y:S01]  /*213a0*/  ULDC UR15, c[0x0][0x630] ;  /* 0x00018c00000f7ab9 */ /* 0x000fe20000000800 */
[C---:B------:R-:W-:Y:S01]  /*213b0*/  R2UR UR16, R7.reuse ;  /* 0x00000000071072ca */ /* 0x040fe200000e0000 */
[----:B------:R-:W-:Y:S01]  /*213c0*/  ULDC UR19, c[0x0][0x154] ;  /* 0x0000550000137ab9 */ /* 0x000fe20000000800 */
[----:B------:R-:W-:Y:S01]  /*213d0*/  ISETP.NE.AND.EX P0, PT, RZ, UR13, PT, P0 ;  /* 0x0000000dff007c0c */ /* 0x000fe2000bf05300 */
[----:B------:R-:W2:Y:S01]  /*213e0*/  S2UR UR18, SR_CTAID.Y ;  /* 0x00000000001279c3 */ /* 0x000ea20000002600 */
[----:B------:R-:W-:Y:S02]  /*213f0*/  R2UR UR17, R6 ;  /* 0x00000000061172ca */ /* 0x000fe400000e0000 */
[----:B------:R-:W-:-:S02]  /*21400*/  R2UR UR10, R7 ;  /* 0x00000000070a72ca */ /* 0x000fc400000e0000 */
[----:B------:R-:W-:Y:S02]  /*21410*/  R2UR UR11, R6 ;  /* 0x00000000060b72ca */ /* 0x000fe400000e0000 */
[----:B-1----:R-:W-:-:S05]  /*21420*/  I2FP.F32.U32 R0, UR6 ;  /* 0x0000000600007c45 */ /* 0x002fca0008201000 */
[----:B------:R-:W-:-:S04]  /*21430*/  FMUL R0, R0, UR4 ;  /* 0x0000000400007c20 */ /* 0x000fc80008400000 */
[----:B------:R1:W4:Y:S01]  /*21440*/  F2I.U32.TRUNC.NTZ R3, R0 ;  /* 0x0000000000037305 */ /* 0x000322000020f000 */
[----:B--2---:R-:W-:Y:S05]  /*21450*/  @!P0 BRA `(.L_x_549) ;  /* 0x0000000000308947 */ /* 0x004fea0003800000 */
        /* <DEDUP_REMOVED lines=12> */
.L_x_549:
[----:B------:R-:W-:Y:S01]  /*21520*/  USHF.R.U64 UR42, UR10, UR15, UR11 ;  /* 0x0000000f0a2a7299 */ /* 0x000fe2000800120b */
[----:B-1----:R-:W-:Y:S01]  /*21530*/  I2FP.F32.U32 R0, UR18 ;  /* 0x0000001200007c45 */ /* 0x002fe20008201000 */
[----:B------:R-:W-:Y:S02]  /*21540*/  USHF.R.U32.HI UR4, URZ, UR15, UR11 ;  /* 0x0000000f3f047299 */ /* 0x000fe4000801160b */
[----:B------:R-:W-:Y:S02]  /*21550*/  UIADD3 UR10, UP0, URZ, -UR42, URZ ;  /* 0x8000002a3f0a7290 */ /* 0x000fe4000ff1e03f */
[----:B------:R-:W-:Y:S01]  /*21560*/  FMUL R0, R0, UR19 ;  /* 0x0000001300007c20 */ /* 0x000fe20008400000 */
[----:B------:R-:W-:Y:S01]  /*21570*/  ULDC.64 UR12, c[0x0][0x620] ;  /* 0x00018800000c7ab9 */ /* 0x000fe20000000a00 */
[----:B------:R-:W-:Y:S01]  /*21580*/  UIADD3.X UR4, URZ, ~UR4, URZ, UP0, !UPT ;  /* 0x800000043f047290 */ /* 0x000fe200087fe43f */
[----:B------:R-:W-:Y:S01]  /*21590*/  UMOV UR8, UR16 ;  /* 0x0000001000087c82 */ /* 0x000fe20008000000 */
[----:B------:R-:W-:-:S02]  /*215a0*/  UMOV UR9, UR17 ;  /* 0x0000001100097c82 */ /* 0x000fc40008000000 */
[----:B------:R-:W-:Y:S01]  /*215b0*/  UIMAD UR4, UR4, UR12, URZ ;  /* 0x0000000c040472a4 */ /* 0x000fe2000f8e023f */
[----:B------:R-:W1:Y:S01]  /*215c0*/  F2I.U32.TRUNC.NTZ R0, R0 ;  /* 0x0000000000007305 */ /* 0x000e62000020f000 */
[----:B------:R-:W-:Y:S01]  /*215d0*/  UIMAD.WIDE.U32 UR8, UR10, UR12, UR8 ;  /* 0x0000000c0a0872a5 */ /* 0x000fe2000f8e0008 */
[----:B----4-:R-:W-:Y:S01]  /*215e0*/  R2UR UR12, R3 ;  /* 0x00000000030c72ca */ /* 0x010fe200000e0000 */
[----:B------:R-:W-:Y:S01]  /*215f0*/  UIMAD UR10, UR10, UR13, UR4 ;  /* 0x0000000d0a0a72a4 */ /* 0x000fe2000f8e0204 */
[----:B------:R-:W-:Y:S01]  /*21600*/  ULDC UR11, c[0x0][0x618] ;  /* 0x00018600000b7ab9 */ /* 0x000fe20000000800 */
[----:B------:R-:W-:Y:S02]  /*21610*/  ULDC UR21, c[0x0][0x658] ;  /* 0x0001960000157ab9 */ /* 0x000fe40000000800 */
[----:B------:R-:W-:Y:S01]  /*21620*/  UIADD3 UR9, UR9, UR10, URZ ;  /* 0x0000000a09097290 */ /* 0x000fe2000fffe03f */
[----:B------:R-:W-:Y:S01]  /*21630*/  UMOV UR15, 0xffffffff ;  /* 0xffffffff000f7882 */ /* 0x000fe20000000000 */
[----:B------:R-:W-:Y:S01]  /*21640*/  ULDC.64 UR4, c[0x0][0x640] ;  /* 0x0001900000047ab9 */ /* 0x000fe20000000a00 */
[----:B------:R-:W-:Y:S01]  /*21650*/  USHF.L.U32 UR15, UR15, UR21, URZ ;  /* 0x000000150f0f7299 */ /* 0x000fe2000800063f */
[----:B------:R-:W-:Y:S01]  /*21660*/  ISETP.NE.U32.AND P0, PT, RZ, UR4, PT ;  /* 0x00000004ff007c0c */ /* 0x000fe2000bf05070 */
[----:B------:R-:W-:-:S02]  /*21670*/  USHF.R.U64 UR16, UR8, UR11, UR9 ;  /* 0x0000000b08107299 */ /* 0x000fc40008001209 */
[----:B------:R-:W-:Y:S01]  /*21680*/  USHF.R.U32.HI UR8, URZ, UR11, UR9 ;  /* 0x0000000b3f087299 */ /* 0x000fe20008011609 */
[----:B-1----:R-:W-:Y:S01]  /*21690*/  R2UR UR14, R0 ;  /* 0x00000000000e72ca */ /* 0x002fe200000e0000 */
[----:B------:R-:W-:Y:S01]  /*216a0*/  ULDC UR17, c[0x0][0x608] ;  /* 0x0001820000117ab9 */ /* 0x000fe20000000800 */
[----:B------:R-:W-:Y:S01]  /*216b0*/  ULOP3.LUT UR43, URZ, UR15, URZ, 0x33, !UPT ;  /* 0x0000000f3f2b7292 */ /* 0x000fe2000f8e333f */
[----:B------:R-:W-:Y:S01]  /*216c0*/  ISETP.NE.AND.EX P0, PT, RZ, UR5, PT, P0 ;  /* 0x00000005ff007c0c */ /* 0x000fe2000bf05300 */
[----:B------:R-:W-:Y:S02]  /*216d0*/  USHF.R.U64 UR15, UR16, UR17, UR8 ;  /* 0x00000011100f7299 */ /* 0x000fe40008001208 */
[----:B------:R-:W-:Y:S02]  /*216e0*/  USHF.R.U32.HI UR8, URZ, UR17, UR8 ;  /* 0x000000113f087299 */ /* 0x000fe40008011608 */
[----:B------:R-:W-:Y:S02]  /*216f0*/  UIADD3 UR12, -UR12, URZ, URZ ;  /* 0x0000003f0c0c7290 */ /* 0x000fe4000fffe13f */
[----:B------:R-:W-:Y:S01]  /*21700*/  USHF.R.U64 UR17, UR15, UR21, UR8 ;  /* 0x000000150f117299 */ /* 0x000fe20008001208 */
[----:B------:R-:W-:Y:S01]  /*21710*/  UMOV UR19, 0x1 ;  /* 0x0000000100137882 */ /* 0x000fe20000000000 */
[----:B------:R-:W-:Y:S01]  /*21720*/  ULDC UR13, c[0x0][0x144] ;  /* 0x00005100000d7ab9 */ /* 0x000fe20000000800 */
[----:B------:R-:W-:Y:S01]  /*21730*/  ULDC UR7, c[0x0][0x600] ;  /* 0x0001800000077ab9 */ /* 0x000fe20000000800 */
[----:B------:R-:W-:-:S02]  /*21740*/  USHF.L.U32 UR24, UR19, UR21, URZ ;  /* 0x0000001513187299 */ /* 0x000fc4000800063f */
[----:B------:R-:W-:Y:S02]  /*21750*/  USHF.R.U32.HI UR8, URZ, UR21, UR8 ;  /* 0x000000153f087299 */ /* 0x000fe40008011608 */
[----:B------:R-:W-:Y:S02]  /*21760*/  UIMAD UR21, UR13, UR12, UR6 ;  /* 0x0000000c0d1572a4 */ /* 0x000fe4000f8e0206 */
[----:B------:R-:W-:Y:S02]  /*21770*/  UIADD3 UR20, UR7, -0x1, URZ ;  /* 0xffffffff07147890 */ /* 0x000fe4000fffe03f */
[----:B------:R-:W-:Y:S01]  /*21780*/  UIADD3 UR19, -UR14, URZ, URZ ;  /* 0x0000003f0e137290 */ /* 0x000fe2000fffe13f */
        /* <DEDUP_REMOVED lines=17> */
.L_x_550:
[----:B------:R-:W-:Y:S01]  /*218a0*/  UISETP.NE.AND UP0, UPT, UR55, URZ, UPT ;  /* 0x0000003f3700728c */ /* 0x000fe2000bf05270 */
[----:B------:R-:W-:Y:S01]  /*218b0*/  IMAD.MOV.U32 R0, RZ, RZ, 0x1 ;  /* 0x00000001ff007424 */ /* 0x000fe200078e00ff */
[----:B------:R-:W-:Y:S02]  /*218c0*/  USHF.R.U64 UR4, UR6, UR22, UR8 ;  /* 0x0000001606047299 */ /* 0x000fe40008001208 */
[----:B------:R-:W-:Y:S02]  /*218d0*/  ULOP3.LUT UR43, UR15, UR43, URZ, 0xc0, !UPT ;  /* 0x0000002b0f2b7292 */ /* 0x000fe4000f8ec03f */
[----:B------:R-:W-:Y:S02]  /*218e0*/  UIADD3 UR5, -UR4, URZ, URZ ;  /* 0x0000003f04057290 */ /* 0x000fe4000fffe13f */
[----:B------:R-:W-:Y:S02]  /*218f0*/  UIMAD UR43, UR24, UR4, UR43 ;  /* 0x00000004182b72a4 */ /* 0x000fe4000f8e022b */
[----:B------:R-:W-:-:S02]  /*21900*/  ULOP3.LUT UR16, UR16, UR20, URZ, 0xc0, !UPT ;  /* 0x0000001410107292 */ /* 0x000fc4000f8ec03f */
[----:B------:R-:W-:Y:S02]  /*21910*/  @UP0 UIMAD UR21, UR25, UR19, UR18 ;  /* 0x00000013191502a4 */ /* 0x000fe4000f8e0212 */
[----:B------:R-:W-:-:S03]  /*21920*/  UIMAD UR4, UR5, UR23, UR17 ;  /* 0x00000017050472a4 */ /* 0x000fc6000f8e0211 */
[----:B------:R-:W-:Y:S01]  /*21930*/  ULDC UR5, c[0x0][0x610] ;  /* 0x0001840000057ab9 */ /* 0x000fe20000000800 */
[----:B------:R-:W-:Y:S02]  /*21940*/  UIMAD UR4, UR4, UR7, UR16 ;  /* 0x00000007040472a4 */ /* 0x000fe4000f8e0210 */
[----:B------:R-:W-:-:S04]  /*21950*/  UIMAD UR43, UR43, UR5, UR21 ;  /* 0x000000052b2b72a4 */ /* 0x000fc8000f8e0215 */
[----:B------:R-:W-:Y:S02]  /*21960*/  USEL UR41, UR4, UR43, !UP0 ;  /* 0x0000002b04297287 */ /* 0x000fe4000c000000 */
[----:B------:R-:W-:-:S12]  /*21970*/  USEL UR43, UR43, UR4, !UP0 ;  /* 0x000000042b2b7287 */ /* 0x000fd8000c000000 */
.L_x_548:
[----:B------:R-:W-:-:S13]  /*21980*/  LOP3.LUT P0, RZ, R0, 0xff, RZ, 0xc0, !PT ;  /* 0x000000ff00ff7812 */ /* 0x000fda000780c0ff */
[----:B------:R-:W-:Y:S05]  /*21990*/  @P0 BRA `(.L_x_551) ;  /* 0xfffffdf400d40947 */ /* 0x000fea000383ffff */
[----:B------:R-:W-:Y:S05]  /*219a0*/  EXIT ;  /* 0x000000000000794d */ /* 0x000fea0003800000 */
.L_x_3:
[----:B------:R-:W2:Y:S04]  /*219b0*/  LDL R4, [R1+0x204] ;  /* 0x0002040001047983 */ /* 0x000ea80000100800 */
[----:B------:R-:W3:Y:S01]  /*219c0*/  LDL R3, [R1+0x200] ;  /* 0x0002000001037983 */ /* 0x000ee20000100800 */
[----:B------:R-:W-:Y:S01]  /*219d0*/  IMAD.MOV.U32 R2, RZ, RZ, -0x1 ;  /* 0xffffffffff027424 */ /* 0x000fe200078e00ff */
[----:B------:R-:W-:Y:S01]  /*219e0*/  ULDC.64 UR8, c[0x0][0x650] ;  /* 0x0001940000087ab9 */ /* 0x000fe20000000a00 */
[----:B------:R-:W-:Y:S01]  /*219f0*/  PRMT R0, RZ, 0x7610, R0 ;  /* 0x00007610ff007816 */ /* 0x000fe20000000000 */
[----:B------:R-:W-:Y:S01]  /*21a00*/  IMAD.MOV.U32 R16, RZ, RZ, -0x1 ;  /* 0xffffffffff107424 */ /* 0x000fe200078e00ff */
[----:B------:R-:W-:Y:S01]  /*21a10*/  MOV R17, 0xffffffff ;  /* 0xffffffff00117802 */ /* 0x000fe20000000f00 */
[----:B------:R1:W-:Y:S01]  /*21a20*/  STL [R1+0x48], R2 ;  /* 0x0000480201007387 */ /* 0x0003e20000100800 */
[----:B--2---:R-:W-:-:S04]  /*21a30*/  ISETP.GE.U32.AND P0, PT, R4, UR8, PT ;  /* 0x0000000804007c0c */ /* 0x004fc8000bf06070 */
[----:B---3--:R-:W-:-:S13]  /*21a40*/  ISETP.GE.U32.AND.EX P0, PT, R3, UR9, PT, P0 ;  /* 0x0000000903007c0c */ /* 0x008fda000bf06100 */
[----:B-1----:R-:W-:Y:S05]  /*21a50*/  @P0 BRA `(.L_x_552) ;  /* 0x0000000400900947 */ /* 0x002fea0003800000 */
[----:B------:R-:W-:Y:S01]  /*21a60*/  I2FP.F32.U32 R0, UR4 ;  /* 0x0000000400007c45 */ /* 0x000fe20008201000 */
[----:B0-----:R-:W-:Y:S01]  /*21a70*/  ULDC.64 UR16, c[0x0][0x628] ;  /* 0x00018a0000107ab9 */ /* 0x001fe20000000a00 */
        /* <DEDUP_REMOVED lines=24> */
.L_x_553:
        /* <DEDUP_REMOVED lines=24> */
[----:B------:R-:W-:Y:S01]  /*21d80*/  UMOV UR19, 0x1 ;  /* 0x0000000100137882 */ /* 0x000fe20000000000 */
[----:B------:R-:W-:Y:S01]  /*21d90*/  ULDC UR20, c[0x0][0x608] ;  /* 0x0001820000147ab9 */ /* 0x000fe20000000800 */
[----:B------:R-:W-:Y:S01]  /*21da0*/  USHF.L.U32 UR26, UR19, UR23, URZ ;  /* 0x00000017131a7299 */ /* 0x000fe2000800063f */
[----:B------:R-:W-:Y:S01]  /*21db0*/  ISETP.NE.AND.EX P0, PT, RZ, UR9, PT, P0 ;  /* 0x00000009ff007c0c */ /* 0x000fe2000bf05300 */
[----:B------:R-:W-:Y:S02]  /*21dc0*/  USHF.R.U64 UR19, UR18, UR20, UR11 ;  /* 0x0000001412137299 */ /* 0x000fe4000800120b */
[----:B------:R-:W-:Y:S02]  /*21dd0*/  USHF.R.U32.HI UR11, URZ, UR20, UR11 ;  /* 0x000000143f0b7299 */ /* 0x000fe4000801160b */
[----:B------:R-:W-:-:S02]  /*21de0*/  UIADD3 UR15, -UR15, URZ, URZ ;  /* 0x0000003f0f0f7290 */ /* 0x000fc4000fffe13f */
[----:B------:R-:W-:Y:S01]  /*21df0*/  USHF.R.U64 UR20, UR19, UR23, UR11 ;  /* 0x0000001713147299 */ /* 0x000fe2000800120b */
[----:B------:R-:W-:Y:S01]  /*21e00*/  ULDC UR16, c[0x0][0x144] ;  /* 0x0000510000107ab9 */ /* 0x000fe20000000800 */
[----:B------:R-:W-:Y:S01]  /*21e10*/  ULDC UR6, c[0x0][0x600] ;  /* 0x0001800000067ab9 */ /* 0x000fe20000000800 */
[----:B------:R-:W-:Y:S02]  /*21e20*/  USHF.R.U32.HI UR11, URZ, UR23, UR11 ;  /* 0x000000173f0b7299 */ /* 0x000fe4000801160b */
[----:B------:R-:W-:Y:S02]  /*21e30*/  UIMAD UR23, UR16, UR15, UR4 ;  /* 0x0000000f101772a4 */ /* 0x000fe4000f8e0204 */
[----:B------:R-:W-:Y:S02]  /*21e40*/  UIADD3 UR22, UR6, -0x1, URZ ;  /* 0xffffffff06167890 */ /* 0x000fe4000fffe03f */
[----:B------:R-:W-:Y:S02]  /*21e50*/  ULOP3.LUT UR27, URZ, UR13, URZ, 0x33, !UPT ;  /* 0x0000000d3f1b7292 */ /* 0x000fe4000f8e333f */
        /* <DEDUP_REMOVED lines=18> */
.L_x_554:
[----:B------:R-:W-:Y:S01]  /*21f80*/  UISETP.NE.AND UP0, UPT, UR55, URZ, UPT ;  /* 0x0000003f3700728c */ /* 0x000fe2000bf05270 */
[----:B------:R-:W-:Y:S01]  /*21f90*/  IMAD.U32 R2, RZ, RZ, UR5 ;  /* 0x00000005ff027e24 */ /* 0x000fe2000f8e00ff */
[----:B------:R-:W-:Y:S01]  /*21fa0*/  USHF.R.U64 UR8, UR4, UR24, UR11 ;  /* 0x0000001804087299 */ /* 0x000fe2000800120b */
[----:B------:R-:W-:Y:S01]  /*21fb0*/  IMAD.MOV.U32 R0, RZ, RZ, 0x1 ;  /* 0x00000001ff007424 */ /* 0x000fe200078e00ff */
[----:B------:R-:W-:Y:S02]  /*21fc0*/  ULOP3.LUT UR4, UR19, UR27, URZ, 0xc0, !UPT ;  /* 0x0000001b13047292 */ /* 0x000fe4000f8ec03f */
[----:B------:R1:W-:Y:S01]  /*21fd0*/  STL [R1+0x48], R2 ;  /* 0x0000480201007387 */ /* 0x0003e20000100800 */
[----:B------:R-:W-:Y:S02]  /*21fe0*/  ULOP3.LUT UR18, UR18, UR22, URZ, 0xc0, !UPT ;  /* 0x0000001612127292 */ /* 0x000fe4000f8ec03f */
[----:B------:R-:W-:Y:S02]  /*21ff0*/  UIMAD UR4, UR26, UR8, UR4 ;  /* 0x000000081a0472a4 */ /* 0x000fe4000f8e0204 */
[----:B------:R-:W-:-:S02]  /*22000*/  @UP0 UIMAD UR23, UR28, UR21, UR7 ;  /* 0x000000151c1702a4 */ /* 0x000fc4000f8e0207 */
[----:B------:R-:W-:-:S03]  /*22010*/  UIADD3 UR7, -UR8, URZ, URZ ;  /* 0x0000003f08077290 */ /* 0x000fc6000fffe13f */
[----:B------:R-:W-:Y:S01]  /*22020*/  ULDC UR8, c[0x0][0x610] ;  /* 0x0001840000087ab9 */ /* 0x000fe20000000800 */
[----:B------:R-:W-:Y:S02]  /*22030*/  UIMAD UR7, UR7, UR25, UR20 ;  /* 0x00000019070772a4 */ /* 0x000fe4000f8e0214 */
[----:B------:R-:W-:Y:S02]  /*22040*/  UIMAD UR4, UR4, UR8, UR23 ;  /* 0x00000008040472a4 */ /* 0x000fe4000f8e0217 */
[----:B------:R-:W-:-:S04]  /*22050*/  UIMAD UR7, UR7, UR6, UR18 ;  /* 0x00000006070772a4 */ /* 0x000fc8000f8e0212 */
[----:B------:R-:W-:Y:S02]  /*22060*/  USEL UR6, UR7, UR4, !UP0 ;  /* 0x0000000407067287 */ /* 0x000fe4000c000000 */
[----:B------:R-:W-:-:S04]  /*22070*/  USEL UR4, UR4, UR7, !UP0 ;  /* 0x0000000704047287 */ /* 0x000fc8000c000000 */
[----:B------:R-:W-:Y:S02]  /*22080*/  MOV R17, UR6 ;  /* 0x0000000600117c02 */ /* 0x000fe40008000f00 */
[----:B-1----:R-:W-:-:S07]  /*22090*/  IMAD.U32 R16, RZ, RZ, UR4 ;  /* 0x00000004ff107e24 */ /* 0x002fce000f8e00ff */
.L_x_552:
[----:B------:R-:W-:-:S08]  /*220a0*/  NOP ;  /* 0x0000000000007918 */ /* 0x000fd00000000000 */
[----:B0-----:R-:W0:-:S00]  /*220b0*/  USETMAXREG.DEALLOC.CTAPOOL 0x18 ;  /* 0x00000018000079c8 */ /* 0x001e0000080e0500 */
[----:B------:R-:W-:-:S13]  /*220c0*/  ISETP.NE.AND P0, PT, RZ, UR10, PT ;  /* 0x0000000aff007c0c */ /* 0x000fda000bf05270 */
[----:B------:R-:W-:Y:S05]  /*220d0*/  @P0 EXIT ;  /* 0x000000000000094d */ /* 0x000fea0003800000 */
[----:B0-----:R-:W-:Y:S01]  /*220e0*/  LOP3.LUT P0, RZ, R0, 0xff, RZ, 0xc0, !PT ;  /* 0x000000ff00ff7812 */ /* 0x001fe2000780c0ff */
[----:B------:R-:W-:Y:S01]  /*220f0*/  IMAD.MOV.U32 R0, RZ, RZ, 0x1 ;  /* 0x00000001ff007424 */ /* 0x000fe200078e00ff */
[----:B------:R0:W-:Y:S04]  /*22100*/  STL [R1+0x58], RZ ;  /* 0x000058ff01007387 */ /* 0x0001e80000100800 */
[----:B------:R0:W-:Y:S07]  /*22110*/  STL [R1+0x50], R0 ;  /* 0x0000500001007387 */ /* 0x0001ee0000100800 */
[----:B------:R-:W-:Y:S05]  /*22120*/  @!P0 BRA `(.L_x_555) ;  /* 0x0000001c003c8947 */ /* 0x000fea0003800000 */
[----:B------:R-:W1:Y:S01]  /*22130*/  S2R R3, SR_TID.X ;  /* 0x0000000000037919 */ /* 0x000e620000002100 */
[----:B0-----:R-:W-:Y:S01]  /*22140*/  IMAD.MOV.U32 R0, RZ, RZ, 0x1 ;  /* 0x00000001ff007424 */ /* 0x001fe200078e00ff */
[----:B------:R-:W-:Y:S01]  /*22150*/  ULDC UR5, c[0x0][0x28c] ;  /* 0x0000a30000057ab9 */ /* 0x000fe20000000800 */
[----:B------:R-:W-:Y:S01]  /*22160*/  ULDC UR37, c[0x0][0x658] ;  /* 0x0001960000257ab9 */ /* 0x000fe20000000800 */
[----:B------:R-:W-:Y:S01]  /*22170*/  UMOV UR6, 0xffffffff ;  /* 0xffffffff00067882 */ /* 0x000fe20000000000 */
[----:B------:R-:W-:Y:S01]  /*22180*/  UIADD3 UR7, UR5, 0x1f, URZ ;  /* 0x0000001f05077890 */ /* 0x000fe2000fffe03f */
[----:B------:R-:W-:Y:S01]  /*22190*/  PRMT R2, R0, 0x7610, R2 ;  /* 0x0000761000027816 */ /* 0x000fe20000000002 */
[----:B------:R-:W-:Y:S01]  /*221a0*/  UMOV UR8, 0x1 ;  /* 0x0000000100087882 */ /* 0x000fe20000000000 */
[----:B------:R-:W-:Y:S01]  /*221b0*/  MOV R0, 0x1 ;  /* 0x0000000100007802 */ /* 0x000fe20000000f00 */
[----:B------:R-:W-:Y:S01]  /*221c0*/  USHF.L.U32 UR6, UR6, UR37, URZ ;  /* 0x0000002506067299 */ /* 0x000fe2000800063f */
[----:B------:R-:W-:Y:S01]  /*221d0*/  BSSY B7, `(.L_x_555) ;  /* 0x00001c4000077945 */ /* 0x000fe20003800000 */
[----:B------:R-:W-:-:S02]  /*221e0*/  USHF.L.U32 UR37, UR8, UR37, URZ ;  /* 0x0000002508257299 */ /* 0x000fc4000800063f */
[----:B------:R-:W-:Y:S01]  /*221f0*/  USHF.R.S32.HI UR8, URZ, 0x1f, UR7 ;  /* 0x0000001f3f087899 */ /* 0x000fe20008011407 */
[----:B------:R-:W-:Y:S01]  /*22200*/  ULDC UR4, c[0x0][0xc] ;  /* 0x0000030000047ab9 */ /* 0x000fe20000000800 */
[----:B------:R-:W-:Y:S02]  /*22210*/  ULDC UR5, c[0x0][0x10] ;  /* 0x0000040000057ab9 */ /* 0x000fe40000000800 */
[----:B------:R-:W-:Y:S02]  /*22220*/  ULEA.HI UR8, UR8, UR7, URZ, 0x5 ;  /* 0x0000000708087291 */ /* 0x000fe4000f8f283f */
[----:B------:R-:W-:Y:S02]  /*22230*/  UIMAD.WIDE.U32 UR4, UR4, UR5, URZ ;  /* 0x00000005040472a5 */ /* 0x000fe4000f8e003f */
[----:B------:R-:W-:Y:S02]  /*22240*/  ULOP3.LUT UR38, URZ, UR6, URZ, 0x33, !UPT ;  /* 0x000000063f267292 */ /* 0x000fe4000f8e333f */
[----:B------:R-:W-:Y:S01]  /*22250*/  USHF.R.S32.HI UR45, URZ, 0x5, UR8 ;  /* 0x000000053f2d7899 */ /* 0x000fe20008011408 */
[----:B------:R-:W-:Y:S01]  /*22260*/  ULDC UR6, c[0x0][0x14] ;  /* 0x0000050000067ab9 */ /* 0x000fe20000000800 */
[----:B------:R-:W-:Y:S01]  /*22270*/  ULDC UR39, c[0x0][0x600] ;  /* 0x0001800000277ab9 */ /* 0x000fe20000000800 */
[----:B------:R-:W-:-:S02]  /*22280*/  UIMAD.WIDE.U32 UR58, UR4, UR6, URZ ;  /* 0x00000006043a72a5 */ /* 0x000fc4000f8e003f */
[----:B------:R-:W-:Y:S02]  /*22290*/  UIMAD UR46, UR5, UR6, URZ ;  /* 0x00000006052e72a4 */ /* 0x000fe4000f8e023f */
[----:B------:R-:W-:Y:S01]  /*222a0*/  ULOP3.LUT UR47, UR54, 0x2, URZ, 0xfc, !UPT ;  /* 0x00000002362f7892 */ /* 0x000fe2000f8efc3f */
[C---:B-1----:R-:W-:Y:S01]  /*222b0*/  LOP3.LUT P1, RZ, R3.reuse, 0x7f, RZ, 0xc0, !PT ;  /* 0x0000007f03ff7812 */ /* 0x042fe2000782c0ff */
[----:B------:R-:W-:Y:S01]  /*222c0*/  UIADD3 UR39, UR39, -0x1, URZ ;  /* 0xffffffff27277890 */ /* 0x000fe2000fffe03f */
[----:B------:R-:W-:Y:S01]  /*222d0*/  LOP3.LUT P0, RZ, R3, 0x1f, RZ, 0xc0, !PT ;  /* 0x0000001f03ff7812 */ /* 0x000fe2000780c0ff */
[----:B------:R-:W-:Y:S02]  /*222e0*/  UIADD3 UR46, UR59, UR46, URZ ;  /* 0x0000002e3b2e7290 */ /* 0x000fe4000fffe03f */
[----:B------:R-:W-:Y:S01]  /*222f0*/  UIADD3 UR53, UR45, 0x1, URZ ;  /* 0x000000012d357890 */ /* 0x000fe2000fffe03f */
[----:B------:R-:W-:Y:S01]  /*22300*/  PLOP3.LUT P0, PT, P0, P1, PT, 0x8a, 0x0 ;  /* 0x000000000000781c */ /* 0x000fe20000703172 */
[----:B------:R-:W-:-:S03]  /*22310*/  ULDC.64 UR56, c[0x0][0x198] ;  /* 0x0000660000387ab9 */ /* 0x000fc60000000a00 */
[----:B------:R-:W-:-:S05]  /*22320*/  P2R R3, PR, RZ, 0x1 ;  /* 0x00000001ff037803 */ /* 0x000fca0000000000 */
[----:B------:R0:W-:Y:S04]  /*22330*/  STL [R1+0x4c], R3 ;  /* 0x00004c0301007387 */ /* 0x0001e80000100800 */
[----:B------:R0:W-:Y:S04]  /*22340*/  STL.S16 [R1+0x5c], R2 ;  /* 0x00005c0201007387 */ /* 0x0001e80000100600 */
[----:B------:R0:W-:Y:S04]  /*22350*/  STL [R1+0x58], RZ ;  /* 0x000058ff01007387 */ /* 0x0001e80000100800 */
[----:B------:R0:W-:Y:S02]  /*22360*/  STL [R1+0x50], R0 ;  /* 0x0000500001007387 */ /* 0x0001e40000100800 */
.L_x_569:
[----:B------:R-:W-:-:S03]  /*22370*/  UMOV UR4, 0xffffffff ;  /* 0xffffffff00047882 */ /* 0x000fc60000000000 */
[----:B------:R-:W-:Y:S05]  /*22380*/  BRA.DIV UR4, `(.L_x_556) ;  /* 0x0000001e04ac7947 */ /* 0x000fea000b800000 */
[----:B------:R-:W-:-:S13]  /*22390*/  ELECT P6, URZ, PT ;  /* 0x00000000003f782f */ /* 0x000fda00038c0000 */
.L_x_581:
[----:B------:R-:W-:Y:S04]  /*223a0*/  BSSY B6, `(.L_x_557) ;  /* 0x0000121000067945 */ /* 0x000fe80003800000 */
[----:B------:R-:W-:Y:S05]  /*223b0*/  @!P6 BRA `(.L_x_558) ;  /* 0x00000010007ce947 */ /* 0x000fea0003800000 */
[----:B0-----:R-:W0:Y:S01]  /*223c0*/  S2R R3, SR_CgaCtaId ;  /* 0x0000000000037919 */ /* 0x001e220000008800 */
[----:B------:R-:W-:-:S04]  /*223d0*/  MOV R0, 0x400 ;  /* 0x0000040000007802 */ /* 0x000fc80000000f00 */
[----:B0-----:R-:W-:-:S05]  /*223e0*/  LEA R18, R3, R0, 0x18 ;  /* 0x0000000003127211 */ /* 0x001fca00078ec0ff */
[----:B------:R0:W-:Y:S01]  /*223f0*/  STL [R1+0x54], R18 ;  /* 0x0000541201007387 */ /* 0x0001e20000100800 */
[----:B------:R-:W-:-:S05]  /*22400*/  VIADD R0, R18, 0x800 ;  /* 0x0000080012007836 */ /* 0x000fca0000000000 */
[----:B------:R-:W-:-:S13]  /*22410*/  LOP3.LUT P0, RZ, R0, 0x9f, RZ, 0xc0, !PT ;  /* 0x0000009f00ff7812 */ /* 0x000fda000780c0ff */
[----:B0-----:R-:W-:Y:S05]  /*22420*/  @!P0 BRA `(.L_x_559) ;  /* 0x0000000000408947 */ /* 0x001fea0003800000 */
[----:B------:R-:W-:Y:S01]  /*22430*/  MOV R2, 0x0 ;  /* 0x0000000000027802 */ /* 0x000fe20000000f00 */
[----:B------:R-:W-:Y:S01]  /*22440*/  ULDC.64 UR4, c[0x4][0x70] ;  /* 0x01001c0000047ab9 */ /* 0x000fe20000000a00 */
[----:B------:R-:W-:Y:S01]  /*22450*/  ULDC.64 UR6, c[0x4][0x78] ;  /* 0x01001e0000067ab9 */ /* 0x000fe20000000a00 */
[----:B------:R-:W-:Y:S01]  /*22460*/  ULDC.64 UR8, c[0x4][0x8] ;  /* 0x0100020000087ab9 */ /* 0x000fe20000000a00 */
[----:B------:R-:W-:Y:S01]  /*22470*/  IMAD.U32 R4, RZ, RZ, UR4 ;  /* 0x00000004ff047e24 */ /* 0x000fe2000f8e00ff */
[----:B------:R-:W-:Y:S01]  /*22480*/  MOV R6, UR6 ;  /* 0x0000000600067c02 */ /* 0x000fe20008000f00 */
[----:B------:R-:W0:Y:S01]  /*22490*/  LDC.64 R2, c[0x4][R2] ;  /* 0x0100000002027b82 */ /* 0x000e220000000a00 */
[----:B------:R-:W-:Y:S01]  /*224a0*/  IMAD.U32 R5, RZ, RZ, UR5 ;  /* 0x00000005ff057e24 */ /* 0x000fe2000f8e00ff */
[----:B------:R-:W-:Y:S01]  /*224b0*/  MOV R8, 0x70 ;  /* 0x0000007000087802 */ /* 0x000fe20000000f00 */
[----:B------:R-:W-:Y:S02]  /*224c0*/  IMAD.U32 R7, RZ, RZ, UR7 ;  /* 0x00000007ff077e24 */ /* 0x000fe4000f8e00ff */
[----:B------:R-:W-:-:S02]  /*224d0*/  IMAD.U32 R10, RZ, RZ, UR8 ;  /* 0x00000008ff0a7e24 */ /* 0x000fc4000f8e00ff */
[----:B------:R-:W-:Y:S02]  /*224e0*/  IMAD.U32 R11, RZ, RZ, UR9 ;  /* 0x00000009ff0b7e24 */ /* 0x000fe4000f8e00ff */
[----:B------:R-:W-:Y:S02]  /*224f0*/  IMAD.MOV.U32 R12, RZ, RZ, 0x1 ;  /* 0x00000001ff0c7424 */ /* 0x000fe400078e00ff */
[----:B------:R-:W-:-:S07]  /*22500*/  IMAD.MOV.U32 R13, RZ, RZ, RZ ;  /* 0x000000ffff0d7224 */ /* 0x000fce00078e00ff */
[----:B------:R-:W-:-:S07]  /*22510*/  LEPC R20, `(.L_x_559) ;  /* 0x000000001014794e */ /* 0x000fce0000000000 */
[----:B0-----:R-:W-:Y:S05]  /*22520*/  CALL.ABS.NOINC R2 ;  /* 0x0000000002007343 */ /* 0x001fea0003c00000 */
.L_x_559:
[----:B------:R-:W-:-:S05]  /*22530*/  VIADD R0, R18, 0x18800 ;  /* 0x0001880012007836 */ /* 0x000fca0000000000 */
[----:B------:R-:W-:-:S13]  /*22540*/  LOP3.LUT P0, RZ, R0, 0x3ff, RZ, 0xc0, !PT ;  /* 0x000003ff00ff7812 */ /* 0x000fda000780c0ff */
[----:B------:R-:W-:Y:S05]  /*22550*/  @!P0 BRA `(.L_x_560) ;  /* 0x0000000000408947 */ /* 0x000fea0003800000 */
[----:B------:R-:W-:Y:S01]  /*22560*/  MOV R2, 0x0 ;  /* 0x0000000000027802 */ /* 0x000fe20000000f00 */
[----:B------:R-:W-:Y:S01]  /*22570*/  ULDC.64 UR4, c[0x4][0x70] ;  /* 0x01001c0000047ab9 */ /* 0x000fe20000000a00 */
[----:B------:R-:W-:Y:S01]  /*22580*/  ULDC.64 UR6, c[0x4][0x78] ;  /* 0x01001e0000067ab9 */ /* 0x000fe20000000a00 */
[----:B------:R-:W-:Y:S01]  /*22590*/  ULDC.64 UR8, c[0x4][0x10] ;  /* 0x0100040000087ab9 */ /* 0x000fe20000000a00 */
[----:B------:R-:W-:Y:S01]  /*225a0*/  MOV R4, UR4 ;  /* 0x0000000400047c02 */ /* 0x000fe20008000f00 */
[----:B------:R-:W-:Y:S01]  /*225b0*/  IMAD.U32 R5, RZ, RZ, UR5 ;  /* 0x00000005ff057e24 */ /* 0x000fe2000f8e00ff */
[----:B------:R-:W0:Y:S01]  /*225c0*/  LDC.64 R2, c[0x4][R2] ;  /* 0x0100000002027b82 */ /* 0x000e220000000a00 */
[----:B------:R-:W-:Y:S01]  /*225d0*/  IMAD.U32 R6, RZ, RZ, UR6 ;  /* 0x00000006ff067e24 */ /* 0x000fe2000f8e00ff */
[----:B------:R-:W-:Y:S01]  /*225e0*/  MOV R10, UR8 ;  /* 0x00000008000a7c02 */ /* 0x000fe20008000f00 */
[----:B------:R-:W-:Y:S01]  /*225f0*/  IMAD.U32 R7, RZ, RZ, UR7 ;  /* 0x00000007ff077e24 */ /* 0x000fe2000f8e00ff */
[----:B------:R-:W-:Y:S01]  /*22600*/  MOV R13, RZ ;  /* 0x000000ff000d7202 */ /* 0x000fe20000000f00 */
[----:B------:R-:W-:-:S02]  /*22610*/  IMAD.U32 R11, RZ, RZ, UR9 ;  /* 0x00000009ff0b7e24 */ /* 0x000fc4000f8e00ff */
[----:B------:R-:W-:Y:S02]  /*22620*/  IMAD.MOV.U32 R8, RZ, RZ, 0x70 ;  /* 0x00000070ff087424 */ /* 0x000fe400078e00ff */
[----:B------:R-:W-:-:S07]  /*22630*/  IMAD.MOV.U32 R12, RZ, RZ, 0x1 ;  /* 0x00000001ff0c7424 */ /* 0x000fce00078e00ff */
[----:B------:R-:W-:-:S07]  /*22640*/  LEPC R20, `(.L_x_560) ;  /* 0x000000001014794e */ /* 0x000fce0000000000 */
[----:B0-----:R-:W-:Y:S05]  /*22650*/  CALL.ABS.NOINC R2 ;  /* 0x0000000002007343 */ /* 0x001fea0003c00000 */
.L_x_560:
[----:B------:R-:W0:Y:S02]  /*22660*/  LDC R0, c[0x0][0x28c] ;  /* 0x0000a300ff007b82 */ /* 0x000e240000000800 */
[----:B0-----:R-:W-:-:S13]  /*22670*/  ISETP.GE.AND P0, PT, R0, 0x1, PT ;  /* 0x000000010000780c */ /* 0x001fda0003f06270 */
[----:B------:R-:W-:Y:S05]  /*22680*/  @!P0 BRA `(.L_x_558) ;  /* 0x0000000c00c88947 */ /* 0x000fea0003800000 */
[----:B------:R-:W-:Y:S01]  /*22690*/  IMAD.SHL.U32 R0, R16, 0x100, RZ ;  /* 0x0000010010007824 */ /* 0x000fe200078e00ff */
[----:B------:R0:W5:Y:S01]  /*226a0*/  LDL R5, [R1+0x50] ;  /* 0x0000500001057983 */ /* 0x0001620000100800 */
[----:B------:R-:W-:Y:S01]  /*226b0*/  IMAD.SHL.U32 R2, R17, 0x100, RZ ;  /* 0x0000010011027824 */ /* 0x000fe200078e00ff */
[----:B------:R-:W-:Y:S01]  /*226c0*/  MOV R4, UR53 ;  /* 0x0000003500047c02 */ /* 0x000fe20008000f00 */
[C---:B------:R-:W-:Y:S01]  /*226d0*/  VIADD R7, R0.reuse, 0x8 ;  /* 0x0000000800077836 */ /* 0x040fe20000000000 */
[----:B------:R0:W5:Y:S01]  /*226e0*/  LDL R6, [R1+0x58] ;  /* 0x0000580001067983 */ /* 0x0001620000100800 */
[C---:B------:R-:W-:Y:S02]  /*226f0*/  VIADD R8, R0.reuse, 0x10 ;  /* 0x0000001000087836 */ /* 0x040fe40000000000 */
[----:B------:R-:W-:Y:S01]  /*22700*/  VIADD R9, R0, 0x18 ;  /* 0x0000001800097836 */ /* 0x000fe20000000000 */
[----:B------:R1:W-:Y:S01]  /*22710*/  STL [R1+0x44], R7 ;  /* 0x0000440701007387 */ /* 0x0003e20000100800 */
[----:B------:R-:W-:-:S03]  /*22720*/  IMAD.MOV.U32 R3, RZ, RZ, RZ ;  /* 0x000000ffff037224 */ /* 0x000fc600078e00ff */
[----:B------:R2:W-:Y:S04]  /*22730*/  STL [R1+0x40], R8 ;  /* 0x0000400801007387 */ /* 0x0005e80000100800 */
[----:B------:R3:W-:Y:S01]  /*22740*/  STL [R1+0x3c], R9 ;  /* 0x00003c0901007387 */ /* 0x0007e20000100800 */
[C---:B-1----:R-:W-:Y:S01]  /*22750*/  IADD3 R7, R0.reuse, 0x20, RZ ;  /* 0x0000002000077810 */ /* 0x042fe20007ffe0ff */
[----:B--2---:R-:W-:-:S04]  /*22760*/  VIADD R8, R0, 0x28 ;  /* 0x0000002800087836 */ /* 0x004fc80000000000 */
[----:B------:R1:W-:Y:S01]  /*22770*/  STL [R1+0x38], R7 ;  /* 0x0000380701007387 */ /* 0x0003e20000100800 */
[----:B---3--:R-:W-:-:S03]  /*22780*/  VIADD R9, R0, 0x30 ;  /* 0x0000003000097836 */ /* 0x008fc60000000000 */
[----:B------:R2:W-:Y:S04]  /*22790*/  STL [R1+0x34], R8 ;  /* 0x0000340801007387 */ /* 0x0005e80000100800 */
[----:B------:R3:W-:Y:S01]  /*227a0*/  STL [R1+0x30], R9 ;  /* 0x0000300901007387 */ /* 0x0007e20000100800 */
[C---:B-1----:R-:W-:Y:S01]  /*227b0*/  VIADD R7, R0.reuse, 0x38 ;  /* 0x0000003800077836 */ /* 0x042fe20000000000 */
[----:B--2---:R-:W-:-:S04]  /*227c0*/  IADD3 R8, R0, 0x40, RZ ;  /* 0x0000004000087810 */ /* 0x004fc80007ffe0ff */
[----:B------:R1:W-:Y:S01]  /*227d0*/  STL [R1+0x2c], R7 ;  /* 0x00002c0701007387 */ /* 0x0003e20000100800 */
[----:B---3--:R-:W-:-:S03]  /*227e0*/  VIADD R9, R0, 0x48 ;  /* 0x0000004800097836 */ /* 0x008fc60000000000 */
[----:B------:R2:W-:Y:S04]  /*227f0*/  STL [R1+0x28], R8 ;  /* 0x0000280801007387 */ /* 0x0005e80000100800 */
[----:B------:R3:W-:Y:S01]  /*22800*/  STL [R1+0x24], R9 ;  /* 0x0000240901007387 */ /* 0x0007e20000100800 */
[C---:B-1----:R-:W-:Y:S02]  /*22810*/  VIADD R7, R0.reuse, 0x50 ;  /* 0x0000005000077836 */ /* 0x042fe40000000000 */
[----:B--2---:R-:W-:-:S03]  /*22820*/  VIADD R8, R0, 0x58 ;  /* 0x0000005800087836 */ /* 0x004fc60000000000 */
[----:B------:R1:W-:Y:S01]  /*22830*/  STL [R1+0x20], R7 ;  /* 0x0000200701007387 */ /* 0x0003e20000100800 */
[----:B---3--:R-:W-:-:S03]  /*22840*/  IADD3 R9, R0, 0x60, RZ ;  /* 0x0000006000097810 */ /* 0x008fc60007ffe0ff */
[----:B------:R2:W-:Y:S04]  /*22850*/  STL [R1+0x1c], R8 ;  /* 0x00001c0801007387 */ /* 0x0005e80000100800 */
[----:B------:R3:W-:Y:S01]  /*22860*/  STL [R1+0x18], R9 ;  /* 0x0000180901007387 */ /* 0x0007e20000100800 */
[C---:B-1----:R-:W-:Y:S02]  /*22870*/  VIADD R7, R0.reuse, 0x68 ;  /* 0x0000006800077836 */ /* 0x042fe40000000000 */
[----:B--2---:R-:W-:-:S03]  /*22880*/  VIADD R8, R0, 0x70 ;  /* 0x0000007000087836 */ /* 0x004fc60000000000 */
[----:B------:R1:W-:Y:S01]  /*22890*/  STL [R1+0x14], R7 ;  /* 0x0000140701007387 */ /* 0x0003e20000100800 */
[----:B---3--:R-:W-:-:S03]  /*228a0*/  VIADD R9, R0, 0x78 ;  /* 0x0000007800097836 */ /* 0x008fc60000000000 */
[----:B------:R2:W-:Y:S04]  /*228b0*/  STL [R1+0x10], R8 ;  /* 0x0000100801007387 */ /* 0x0005e80000100800 */
[----:B------:R3:W-:Y:S01]  /*228c0*/  STL [R1+0xc], R9 ;  /* 0x00000c0901007387 */ /* 0x0007e20000100800 */
[C---:B-1----:R-:W-:Y:S01]  /*228d0*/  IADD3 R7, R0.reuse, 0x80, RZ ;  /* 0x0000008000077810 */ /* 0x042fe20007ffe0ff */
[----:B--2---:R-:W-:-:S04]  /*228e0*/  VIADD R8, R0, 0x88 ;  /* 0x0000008800087836 */ /* 0x004fc80000000000 */
[----:B------:R1:W-:Y:S01]  /*228f0*/  STL [R1+0x8], R7 ;  /* 0x0000080701007387 */ /* 0x0003e20000100800 */
[----:B---3--:R-:W-:-:S03]  /*22900*/  VIADD R9, R0, 0x90 ;  /* 0x0000009000097836 */ /* 0x008fc60000000000 */
[----:B------:R2:W-:Y:S01]  /*22910*/  STL [R1+0x4], R8 ;  /* 0x0000040801007387 */ /* 0x0005e20000100800 */
[C---:B------:R-:W-:Y:S01]  /*22920*/  VIADD R10, R0.reuse, 0xb0 ;  /* 0x000000b0000a7836 */ /* 0x040fe20000000000 */
[C---:B------:R-:W-:Y:S01]  /*22930*/  IADD3 R12, R0.reuse, 0xc0, RZ ;  /* 0x000000c0000c7810 */ /* 0x040fe20007ffe0ff */
[C---:B------:R-:W-:Y:S01]  /*22940*/  VIADD R11, R0.reuse, 0xb8 ;  /* 0x000000b8000b7836 */ /* 0x040fe20000000000 */
[----:B------:R3:W-:Y:S01]  /*22950*/  STL [R1], R9 ;  /* 0x0000000901007387 */ /* 0x0007e20000100800 */
[C---:B------:R-:W-:Y:S01]  /*22960*/  VIADD R13, R0.reuse, 0xc8 ;  /* 0x000000c8000d7836 */ /* 0x040fe20000000000 */
[C---:B------:R-:W-:Y:S01]  /*22970*/  IADD3 R16, R0.reuse, 0xe0, RZ ;  /* 0x000000e000107810 */ /* 0x040fe20007ffe0ff */
[C---:B-1----:R-:W-:Y:S02]  /*22980*/  VIADD R7, R0.reuse, 0x98 ;  /* 0x0000009800077836 */ /* 0x042fe40000000000 */
[C---:B------:R-:W-:Y:S01]  /*22990*/  VIADD R14, R0.reuse, 0xd0 ;  /* 0x000000d0000e7836 */ /* 0x040fe20000000000 */
[C---:B--2---:R-:W-:Y:S01]  /*229a0*/  IADD3 R8, R0.reuse, 0xa0, RZ ;  /* 0x000000a000087810 */ /* 0x044fe20007ffe0ff */
[----:B------:R-:W-:-:S02]  /*229b0*/  VIADD R15, R0, 0xd8 ;  /* 0x000000d8000f7836 */ /* 0x000fc40000000000 */
[C---:B------:R-:W-:Y:S02]  /*229c0*/  VIADD R17, R0.reuse, 0xe8 ;  /* 0x000000e800117836 */ /* 0x040fe40000000000 */
[C---:B---3--:R-:W-:Y:S02]  /*229d0*/  VIADD R9, R0.reuse, 0xa8 ;  /* 0x000000a800097836 */ /* 0x048fe40000000000 */
[C---:B------:R-:W-:Y:S02]  /*229e0*/  VIADD R18, R0.reuse, 0xf0 ;  /* 0x000000f000127836 */ /* 0x040fe40000000000 */
[----:B0-----:R-:W-:-:S07]  /*229f0*/  VIADD R19, R0, 0xf8 ;  /* 0x000000f800137836 */ /* 0x001fce0000000000 */
.L_x_564:
[----:B------:R0:W-:Y:S04]  /*22a00*/  STL [R1+0x208], R0 ;  /* 0x0002080001007387 */ /* 0x0001e80000100800 */
[----:B0-----:R-:W2:Y:S01]  /*22a10*/  LDL R0, [R1+0x54] ;  /* 0x0000540001007983 */ /* 0x001ea20000100800 */
[----:B-----5:R-:W-:Y:S02]  /*22a20*/  SHF.L.U32 R21, R5, 0x1f, RZ ;  /* 0x0000001f05157819 */ /* 0x020fe400000006ff */
[----:B--2---:R-:W-:Y:S02]  /*22a30*/  LEA R20, R6, R0, 0x3 ;  /* 0x0000000006147211 */ /* 0x004fe400078e18ff */
[----:B------:R0:W5:Y:S02]  /*22a40*/  LDL.LU R0, [R1+0x208] ;  /* 0x0002080001007983 */ /* 0x0001640000300800 */
[----:B------:R-:W1:Y:S02]  /*22a50*/  SYNCS.PHASECHK.TRANS64.TRYWAIT P0, [R20+URZ+0x18], R21 ;  /* 0x00001815140075a7 */ /* 0x000e64000800017f */
[----:B01----:R-:W-:Y:S05]  /*22a60*/  @!P0 BRA `(.L_x_561) ;  /* 0x0000001800148947 */ /* 0x003fea0003800000 */
.L_x_582:
[----:B-----5:R1:W-:Y:S02]  /*22a70*/  STL [R1+0x208], R0 ;  /* 0x0002080001007387 */ /* 0x0203e40000100800 */
[----:B-1----:R-:W1:Y:S02]  /*22a80*/  S2R R0, SR_TID.X ;  /* 0x0000000000007919 */ /* 0x002e640000002100 */
[----:B-1----:R-:W-:Y:S02]  /*22a90*/  LOP3.LUT P0, RZ, R0, 0x7f, RZ, 0xc0, !PT ;  /* 0x0000007f00ff7812 */ /* 0x002fe4000780c0ff */
[----:B------:R1:W5:Y:S01]  /*22aa0*/  LDL.LU R0, [R1+0x208] ;  /* 0x0002080001007983 */ /* 0x0003620000300800 */
[----:B------:R-:W-:-:S04]  /*22ab0*/  UPRMT UR4, UR47, 0x9910, URZ ;  /* 0x000099102f047896 */ /* 0x000fc8000800003f */
[----:B------:R-:W-:-:S06]  /*22ac0*/  UISETP.NE.AND UP0, UPT, UR4, 0x2, UPT ;  /* 0x000000020400788c */ /* 0x000fcc000bf05270 */
[----:B0-----:R-:W0:Y:S02]  /*22ad0*/  @!P0 LDC R21, c[0x0][0x500] ;  /* 0x00014000ff158b82 */ /* 0x001e240000000800 */
[----:B0-----:R1:W-:Y:S01]  /*22ae0*/  @!P0 SYNCS.ARRIVE.TRANS64 RZ, [R20+URZ], R21 ;  /* 0x0000001514ff89a7 */ /* 0x0013e2000800003f */
[----:B------:R-:W-:-:S13]  /*22af0*/  PLOP3.LUT P0, PT, PT, PT, UP0, 0x80, 0x0 ;  /* 0x000000000000781c */ /* 0x000fda0003f0f008 */
[----:B-1----:R-:W-:Y:S05]  /*22b00*/  @P0 BRA `(.L_x_562) ;  /* 0x0000000000040947 */ /* 0x002fea0003800000 */
[----:B------:R-:W-:Y:S01]  /*22b10*/  BPT.TRAP 0x1 ;  /* 0x000000040000795c */ /* 0x000fe20000300000 */
.L_x_562:
[----:B-----5:R0:W-:Y:S04]  /*22b20*/  STL [R1+0x208], R0 ;  /* 0x0002080001007387 */ /* 0x0201e80000100800 */
[----:B0-----:R-:W2:Y:S02]  /*22b30*/  LDL R0, [R1+0x4c] ;  /* 0x00004c0001007983 */ /* 0x001ea40000100800 */
[----:B--2---:R-:W-:Y:S02]  /*22b40*/  ISETP.NE.AND P0, PT, R0, RZ, PT ;  /* 0x000000ff0000720c */ /* 0x004fe40003f05270 */
[----:B------:R0:W5:Y:S11]  /*22b50*/  LDL.LU R0, [R1+0x208] ;  /* 0x0002080001007983 */ /* 0x0001760000300800 */
[----:B0-----:R-:W-:Y:S05]  /*22b60*/  @P0 BRA `(.L_x_563) ;  /* 0x0000000000040947 */ /* 0x001fea0003800000 */
[----:B------:R-:W-:Y:S01]  /*22b70*/  BPT.TRAP 0x1 ;  /* 0x000000040000795c */ /* 0x000fe20000300000 */
.L_x_563:
[----:B------:R0:W-:Y:S04]  /*22b80*/  STL [R1+0x214], R19 ;  /* 0x0002141301007387 */ /* 0x0001e80000100800 */
[----:B0-----:R-:W2:Y:S04]  /*22b90*/  LDL R19, [R1+0x44] ;  /* 0x0000440001137983 */ /* 0x001ea80000100800 */
[----:B------:R0:W-:Y:S04]  /*22ba0*/  STL [R1+0x210], R2 ;  /* 0x0002100201007387 */ /* 0x0001e80000100800 */
[----:B0-----:R-:W3:Y:S04]  /*22bb0*/  LDL R2, [R1+0x48] ;  /* 0x0000480001027983 */ /* 0x001ee80000100800 */
[----:B------:R0:W-:Y:S04]  /*22bc0*/  STL [R1+0x20c], R4 ;  /* 0x00020c0401007387 */ /* 0x0001e80000100800 */
[----:B0-----:R-:W4:Y:S04]  /*22bd0*/  LDL R4, [R1+0x40] ;  /* 0x0000400001047983 */ /* 0x001f280000100800 */
[----:B------:R0:W-:Y:S04]  /*22be0*/  STL [R1+0x208], R5 ;  /* 0x0002080501007387 */ /* 0x0001e80000100800 */
[----:B0-----:R-:W2:Y:S01]  /*22bf0*/  LDL R5, [R1+0x54] ;  /* 0x0000540001057983 */ /* 0x001ea20000100800 */
[----:B------:R-:W-:-:S02]  /*22c00*/  R2UR UR33, R20 ;  /* 0x00000000142172ca */ /* 0x000fc400000e0000 */
[----:B------:R-:W-:Y:S02]  /*22c10*/  R2UR UR35, R3 ;  /* 0x00000000032372ca */ /* 0x000fe400000e0000 */
[----:B---3--:R-:W-:Y:S02]  /*22c20*/  R2UR UR36, R2 ;  /* 0x00000000022472ca */ /* 0x008fe400000e0000 */
[----:B------:R-:W3:Y:S01]  /*22c30*/  LDL R2, [R1+0x3c] ;  /* 0x00003c0001027983 */ /* 0x000ee20000100800 */
[----:B----4-:R-:W-:-:S03]  /*22c40*/  R2UR UR10, R4 ;  /* 0x00000000040a72ca */ /* 0x010fc600000e0000 */
[----:B------:R-:W4:Y:S01]  /*22c50*/  LDL R4, [R1+0x30] ;  /* 0x0000300001047983 */ /* 0x000f220000100800 */
[----:B--2---:R-:W-:-:S03]  /*22c60*/  R2UR UR18, R19 ;  /* 0x00000000131272ca */ /* 0x004fc600000e0000 */
[----:B------:R-:W2:Y:S01]  /*22c70*/  LDL R19, [R1+0x38] ;  /* 0x0000380001137983 */ /* 0x000ea20000100800 */
[----:B------:R-:W-:-:S03]  /*22c80*/  IMAD R20, R6, 0x8000, R5 ;  /* 0x0000800006147824 */ /* 0x000fc600078e0205 */
[----:B------:R-:W2:Y:S02]  /*22c90*/  LDL R5, [R1+0x34] ;  /* 0x0000340001057983 */ /* 0x000ea40000100800 */
[----:B------:R-:W-:Y:S02]  /*22ca0*/  R2UR UR4, R20 ;  /* 0x00000000140472ca */ /* 0x000fe400000e0000 */
[----:B---3--:R-:W-:Y:S02]  /*22cb0*/  R2UR UR26, R2 ;  /* 0x00000000021a72ca */ /* 0x008fe400000e0000 */
[----:B------:R-:W3:Y:S01]  /*22cc0*/  LDL R2, [R1+0x2c] ;  /* 0x00002c0001027983 */ /* 0x000ee20000100800 */
[----:B-----5:R-:W-:Y:S01]  /*22cd0*/  R2UR UR34, R0 ;  /* 0x00000000002272ca */ /* 0x020fe200000e0000 */
[----:B------:R-:W-:-:S07]  /*22ce0*/  UIADD3 UR14, UP0, UR56, 0xf0, URZ ;  /* 0x000000f0380e7890 */ /* 0x000fce000ff1e03f */
[----:B------:R-:W-:Y:S02]  /*22cf0*/  UIADD3 UR32, UR4, 0x800, URZ ;  /* 0x0000080004207890 */ /* 0x000fe4000fffe03f */
[----:B------:R-:W-:Y:S02]  /*22d00*/  UIADD3.X UR15, URZ, UR57, URZ, UP0, !UPT ;  /* 0x000000393f0f7290 */ /* 0x000fe400087fe43f */
[----:B------:R-:W-:Y:S02]  /*22d10*/  UIADD3 UR16, UR4, 0xc00, URZ ;  /* 0x00000c0004107890 */ /* 0x000fe4000fffe03f */
[----:B------:R-:W-:Y:S01]  /*22d20*/  UIADD3 UR8, UR4, 0x1000, URZ ;  /* 0x0000100004087890 */ /* 0x000fe2000fffe03f */
[----:B------:R-:W-:Y:S01]  /*22d30*/  UMOV UR6, 0x0 ;  /* 0x0000000000067882 */ /* 0x000fe20000000000 */
[----:B------:R-:W-:Y:S01]  /*22d40*/  UMOV UR7, 0x10000000 ;  /* 0x1000000000077882 */ /* 0x000fe20000000000 */
[----:B------:R-:W-:Y:S01]  /*22d50*/  UMOV UR17, UR33 ;  /* 0x0000002100117c82 */ /* 0x000fe20008000000 */
[----:B------:R-:W-:Y:S01]  /*22d60*/  UMOV UR19, UR35 ;  /* 0x0000002300137c82 */ /* 0x000fe20008000000 */
[----:B------:R-:W-:Y:S01]  /*22d70*/  UMOV UR20, UR36 ;  /* 0x0000002400147c82 */ /* 0x000fe20008000000 */
[----:B------:R-:W-:Y:S01]  /*22d80*/  UTMALDG.3D [UR32], [UR14], desc[UR6] ;  /* 0x000006200e0075b4 */ /* 0x000fe20008011000 */
[----:B------:R-:W-:Y:S01]  /*22d90*/  UMOV UR9, UR33 ;  /* 0x0000002100097c82 */ /* 0x000fe20008000000 */
[----:B------:R-:W-:Y:S01]  /*22da0*/  UMOV UR11, UR35 ;  /* 0x00000023000b7c82 */ /* 0x000fe20008000000 */
[----:B------:R-:W-:Y:S01]  /*22db0*/  UMOV UR12, UR36 ;  /* 0x00000024000c7c82 */ /* 0x000fe20008000000 */
[----:B------:R4:W-:Y:S01]  /*22dc0*/  UTMALDG.3D [UR16], [UR14], desc[UR6] ;  /* 0x000006100e0075b4 */ /* 0x0009e20008011000 */
[----:B------:R3:W-:Y:S01]  /*22dd0*/  UTMALDG.3D [UR8], [UR14], desc[UR6] ;  /* 0x000006080e0075b4 */ /* 0x0007e20008011000 */
[----:B----4-:R-:W-:-:S02]  /*22de0*/  R2UR UR18, R4 ;  /* 0x00000000041272ca */ /* 0x010fc400000e0000 */
[----:B------:R-:W4:Y:S01]  /*22df0*/  LDL R4, [R1+0x28] ;  /* 0x0000280001047983 */ /* 0x000f220000100800 */
[----:B--2---:R-:W-:Y:S02]  /*22e00*/  R2UR UR34, R19 ;  /* 0x00000000132272ca */ /* 0x004fe400000e0000 */
[----:B------:R-:W-:Y:S01]  /*22e10*/  R2UR UR50, R5 ;  /* 0x00000000053272ca */ /* 0x000fe200000e0000 */
[----:B------:R-:W2:Y:S04]  /*22e20*/  LDL R19, [R1+0x24] ;  /* 0x0000240001137983 */ /* 0x000ea80000100800 */
[----:B------:R-:W2:Y:S01]  /*22e30*/  LDL R5, [R1+0x20] ;  /* 0x0000200001057983 */ /* 0x000ea20000100800 */
[----:B---3--:R-:W-:-:S03]  /*22e40*/  R2UR UR10, R2 ;  /* 0x00000000020a72ca */ /* 0x008fc600000e0000 */
[----:B------:R-:W3:Y:S01]  /*22e50*/  LDL R2, [R1+0x1c] ;  /* 0x00001c0001027983 */ /* 0x000ee20000100800 */
[----:B------:R-:W-:Y:S02]  /*22e60*/  UIADD3 UR24, UR4, 0x1400, URZ ;  /* 0x0000140004187890 */ /* 0x000fe4000fffe03f */
[----:B------:R-:W-:Y:S02]  /*22e70*/  UIADD3 UR32, UR4, 0x1800, URZ ;  /* 0x0000180004207890 */ /* 0x000fe4000fffe03f */
[----:B------:R-:W-:Y:S02]  /*22e80*/  UIADD3 UR48, UR4, 0x1c00, URZ ;  /* 0x00001c0004307890 */ /* 0x000fe4000fffe03f */
[----:B------:R-:W-:Y:S01]  /*22e90*/  UIADD3 UR16, UR4, 0x2000, URZ ;  /* 0x0000200004107890 */ /* 0x000fe2000fffe03f */
[----:B------:R-:W-:Y:S01]  /*22ea0*/  UMOV UR25, UR33 ;  /* 0x0000002100197c82 */ /* 0x000fe20008000000 */
[----:B------:R-:W-:Y:S01]  /*22eb0*/  UMOV UR27, UR35 ;  /* 0x00000023001b7c82 */ /* 0x000fe20008000000 */
[----:B------:R-:W-:Y:S01]  /*22ec0*/  UMOV UR28, UR36 ;  /* 0x00000024001c7c82 */ /* 0x000fe20008000000 */
[----:B------:R-:W-:Y:S01]  /*22ed0*/  UMOV UR49, UR33 ;  /* 0x0000002100317c82 */ /* 0x000fe20008000000 */
[----:B------:R4:W-:Y:S01]  /*22ee0*/  UTMALDG.3D [UR24], [UR14], desc[UR6] ;  /* 0x000006180e0075b4 */ /* 0x0009e20008011000 */
[----:B------:R-:W-:Y:S01]  /*22ef0*/  UMOV UR51, UR35 ;  /* 0x0000002300337c82 */ /* 0x000fe20008000000 */
[----:B------:R-:W-:Y:S01]  /*22f00*/  UMOV UR52, UR36 ;  /* 0x0000002400347c82 */ /* 0x000fe20008000000 */
[----:B------:R0:W-:Y:S01]  /*22f10*/  UTMALDG.3D [UR32], [UR14], desc[UR6] ;  /* 0x000006200e0075b4 */ /* 0x0001e20008011000 */
[----:B------:R-:W-:Y:S01]  /*22f20*/  UTMALDG.3D [UR48], [UR14], desc[UR6] ;  /* 0x000006300e0075b4 */ /* 0x000fe20008011000 */
[----:B------:R3:W-:Y:S01]  /*22f30*/  UTMALDG.3D [UR16], [UR14], desc[UR6] ;  /* 0x000006100e0075b4 */ /* 0x0007e20008011000 */
[----:B----4-:R-:W-:-:S02]  /*22f40*/  R2UR UR26, R4 ;  /* 0x00000000041a72ca */ /* 0x010fc400000e0000 */
[----:B------:R-:W4:Y:S01]  /*22f50*/  LDL R4, [R1+0x18] ;  /* 0x0000180001047983 */ /* 0x000f220000100800 */
[----:B--2---:R-:W-:-:S03]  /*22f60*/  R2UR UR42, R19 ;  /* 0x00000000132a72ca */ /* 0x004fc600000e0000 */
[----:B------:R-:W2:Y:S01]  /*22f70*/  LDL R19, [R1+0x10] ;  /* 0x0000100001137983 */ /* 0x000ea20000100800 */
[----:B0-----:R-:W-:-:S03]  /*22f80*/  R2UR UR34, R5 ;  /* 0x00000000052272ca */ /* 0x001fc600000e0000 */
[----:B------:R-:W2:Y:S01]  /*22f90*/  LDL R5, [R1+0xc] ;  /* 0x00000c0001057983 */ /* 0x000ea20000100800 */
[----:B---3--:R-:W-:-:S03]  /*22fa0*/  R2UR UR18, R2 ;  /* 0x00000000021272ca */ /* 0x008fc600000e0000 */
[----:B------:R-:W3:Y:S01]  /*22fb0*/  LDL R2, [R1+0x14] ;  /* 0x0000140001027983 */ /* 0x000ee20000100800 */
[----:B------:R-:W-:Y:S02]  /*22fc0*/  UIADD3 UR8, UR4, 0x2400, URZ ;  /* 0x0000240004087890 */ /* 0x000fe4000fffe03f */
[----:B------:R-:W-:-:S07]  /*22fd0*/  UIADD3 UR24, UR4, 0x2800, URZ ;  /* 0x0000280004187890 */ /* 0x000fce000fffe03f */
[----:B------:R4:W-:Y:S02]  /*22fe0*/  UTMALDG.3D [UR8], [UR14], desc[UR6] ;  /* 0x000006080e0075b4 */ /* 0x0009e40008011000 */
[----:B------:R-:W-:Y:S01]  /*22ff0*/  UTMALDG.3D [UR24], [UR14], desc[UR6] ;  /* 0x000006180e0075b4 */ /* 0x000fe20008011000 */
[----:B------:R-:W-:Y:S01]  /*23000*/  UIADD3 UR40, UR4, 0x2c00, URZ ;  /* 0x00002c0004287890 */ /* 0x000fe2000fffe03f */
[----:B------:R-:W-:Y:S01]  /*23010*/  UMOV UR41, UR33 ;  /* 0x0000002100297c82 */ /* 0x000fe20008000000 */
[----:B------:R-:W-:Y:S01]  /*23020*/  UMOV UR43, UR35 ;  /* 0x00000023002b7c82 */ /* 0x000fe20008000000 */
[----:B------:R-:W-:-:S06]  /*23030*/  UMOV UR44, UR36 ;  /* 0x00000024002c7c82 */ /* 0x000fcc0008000000 */
[----:B------:R0:W-:Y:S01]  /*23040*/  UTMALDG.3D [UR40], [UR14], desc[UR6] ;  /* 0x000006280e0075b4 */ /* 0x0001e20008011000 */
[----:B----4-:R-:W-:Y:S02]  /*23050*/  R2UR UR10, R4 ;  /* 0x00000000040a72ca */ /* 0x010fe400000e0000 */
[----:B------:R-:W4:Y:S01]  /*23060*/  LDL R4, [R1+0x4] ;  /* 0x0000040001047983 */ /* 0x000f220000100800 */
[----:B--2---:R-:W-:Y:S02]  /*23070*/  R2UR UR50, R19 ;  /* 0x00000000133272ca */ /* 0x004fe400000e0000 */
[----:B0-----:R-:W-:Y:S02]  /*23080*/  R2UR UR42, R5 ;  /* 0x00000000052a72ca */ /* 0x001fe400000e0000 */
[----:B---3--:R-:W-:Y:S02]  /*23090*/  R2UR UR26, R2 ;  /* 0x00000000021a72ca */ /* 0x008fe400000e0000 */
[----:B------:R-:W2:Y:S04]  /*230a0*/  LDL R2, [R1+0x8] ;  /* 0x0000080001027983 */ /* 0x000ea80000100800 */
[----:B------:R-:W3:Y:S04]  /*230b0*/  LDL.LU R19, [R1+0x214] ;  /* 0x0002140001137983 */ /* 0x000ee80000300800 */
[----:B------:R-:W3:Y:S01]  /*230c0*/  LDL R5, [R1] ;  /* 0x0000000001057983 */ /* 0x000ee20000100800 */
[----:B------:R-:W-:-:S02]  /*230d0*/  UIADD3 UR32, UR4, 0x3000, URZ ;  /* 0x0000300004207890 */ /* 0x000fc4000fffe03f */
[----:B------:R-:W-:Y:S02]  /*230e0*/  UIADD3 UR16, UR4, 0x3400, URZ ;  /* 0x0000340004107890 */ /* 0x000fe4000fffe03f */
[----:B------:R-:W-:-:S05]  /*230f0*/  UIADD3 UR8, UR4, 0x3800, URZ ;  /* 0x0000380004087890 */ /* 0x000fca000fffe03f */
[----:B------:R-:W-:Y:S02]  /*23100*/  UTMALDG.3D [UR32], [UR14], desc[UR6] ;  /* 0x000006200e0075b4 */ /* 0x000fe40008011000 */
[----:B------:R-:W-:Y:S02]  /*23110*/  UTMALDG.3D [UR16], [UR14], desc[UR6] ;  /* 0x000006100e0075b4 */ /* 0x000fe40008011000 */
[----:B------:R4:W-:Y:S02]  /*23120*/  UTMALDG.3D [UR8], [UR14], desc[UR6] ;  /* 0x000006080e0075b4 */ /* 0x0009e40008011000 */
[----:B----4-:R-:W-:Y:S02]  /*23130*/  R2UR UR10, R4 ;  /* 0x00000000040a72ca */ /* 0x010fe400000e0000 */
[----:B--2---:R-:W-:Y:S02]  /*23140*/  R2UR UR18, R2 ;  /* 0x00000000021272ca */ /* 0x004fe400000e0000 */
[----:B------:R-:W2:Y:S04]  /*23150*/  LDL.LU R2, [R1+0x210] ;  /* 0x0002100001027983 */ /* 0x000ea80000300800 */
[----:B------:R-:W4:Y:S01]  /*23160*/  LDL.LU R4, [R1+0x20c] ;  /* 0x00020c0001047983 */ /* 0x000f220000300800 */
[----:B---3--:R-:W-:-:S03]  /*23170*/  R2UR UR34, R5 ;  /* 0x00000000052272ca */ /* 0x008fc600000e0000 */
[----:B------:R-:W3:Y:S01]  /*23180*/  LDL.LU R5, [R1+0x208] ;  /* 0x0002080001057983 */ /* 0x000ee20000300800 */
[----:B------:R-:W-:Y:S02]  /*23190*/  UIADD3 UR24, UR4, 0x3c00, URZ ;  /* 0x00003c0004187890 */ /* 0x000fe4000fffe03f */
[----:B------:R-:W-:Y:S02]  /*231a0*/  UIADD3 UR48, UR4, 0x4000, URZ ;  /* 0x0000400004307890 */ /* 0x000fe4000fffe03f */
[----:B------:R-:W-:Y:S02]  /*231b0*/  UIADD3 UR40, UR4, 0x4400, URZ ;  /* 0x0000440004287890 */ /* 0x000fe4000fffe03f */
[----:B------:R-:W-:Y:S02]  /*231c0*/  UIADD3 UR16, UR4, 0x4800, URZ ;  /* 0x0000480004107890 */ /* 0x000fe4000fffe03f */
[----:B------:R-:W-:Y:S01]  /*231d0*/  UIADD3 UR8, UR4, 0x4c00, URZ ;  /* 0x00004c0004087890 */ /* 0x000fe2000fffe03f */
[----:B------:R0:W-:Y:S01]  /*231e0*/  UTMALDG.3D [UR24], [UR14], desc[UR6] ;  /* 0x000006180e0075b4 */ /* 0x0001e20008011000 */
[----:B------:R-:W-:Y:S01]  /*231f0*/  UIADD3 UR32, UR4, 0x5000, URZ ;  /* 0x0000500004207890 */ /* 0x000fe2000fffe03f */
[----:B------:R1:W-:Y:S02]  /*23200*/  UTMALDG.3D [UR48], [UR14], desc[UR6] ;  /* 0x000006300e0075b4 */ /* 0x0003e40008011000 */
[----:B------:R1:W-:Y:S01]  /*23210*/  UTMALDG.3D [UR40], [UR14], desc[UR6] ;  /* 0x000006280e0075b4 */ /* 0x0003e20008011000 */
[----:B0-----:R-:W-:Y:S01]  /*23220*/  R2UR UR26, R7 ;  /* 0x00000000071a72ca */ /* 0x001fe200000e0000 */
[----:B------:R0:W-:Y:S01]  /*23230*/  UTMALDG.3D [UR16], [UR14], desc[UR6] ;  /* 0x000006100e0075b4 */ /* 0x0001e20008011000 */
[----:B------:R-:W-:Y:S01]  /*23240*/  UIADD3 UR24, UR4, 0x5400, URZ ;  /* 0x0000540004187890 */ /* 0x000fe2000fffe03f */
[----:B-1----:R-:W-:Y:S01]  /*23250*/  R2UR UR50, R8 ;  /* 0x00000000083272ca */ /* 0x002fe200000e0000 */
[----:B------:R1:W-:Y:S01]  /*23260*/  UTMALDG.3D [UR8], [UR14], desc[UR6] ;  /* 0x000006080e0075b4 */ /* 0x0003e20008011000 */
[----:B------:R-:W-:Y:S01]  /*23270*/  UIADD3 UR48, UR4, 0x5800, URZ ;  /* 0x0000580004307890 */ /* 0x000fe2000fffe03f */
[----:B------:R-:W-:Y:S01]  /*23280*/  R2UR UR42, R11 ;  /* 0x000000000b2a72ca */ /* 0x000fe200000e0000 */
[----:B------:R1:W-:Y:S01]  /*23290*/  UTMALDG.3D [UR32], [UR14], desc[UR6] ;  /* 0x000006200e0075b4 */ /* 0x0003e20008011000 */
[----:B0-----:R-:W-:Y:S01]  /*232a0*/  R2UR UR18, R9 ;  /* 0x00000000091272ca */ /* 0x001fe200000e0000 */
[----:B------:R-:W-:-:S04]  /*232b0*/  UIADD3 UR16, UR4, 0x5c00, URZ ;  /* 0x00005c0004107890 */ /* 0x000fc8000fffe03f */
[----:B------:R0:W-:Y:S01]  /*232c0*/  UTMALDG.3D [UR24], [UR14], desc[UR6] ;  /* 0x000006180e0075b4 */ /* 0x0001e20008011000 */
[----:B-1----:R-:W-:Y:S01]  /*232d0*/  R2UR UR10, R10 ;  /* 0x000000000a0a72ca */ /* 0x002fe200000e0000 */
[----:B------:R-:W-:Y:S01]  /*232e0*/  UIADD3 UR8, UR4, 0x6000, URZ ;  /* 0x0000600004087890 */ /* 0x000fe2000fffe03f */
[----:B------:R-:W-:Y:S01]  /*232f0*/  UTMALDG.3D [UR48], [UR14], desc[UR6] ;  /* 0x000006300e0075b4 */ /* 0x000fe20008011000 */
[----:B------:R-:W-:Y:S01]  /*23300*/  UIADD3 UR40, UR4, 0x6400, URZ ;  /* 0x0000640004287890 */ /* 0x000fe2000fffe03f */
[----:B------:R-:W-:-:S03]  /*23310*/  R2UR UR34, R12 ;  /* 0x000000000c2272ca */ /* 0x000fc600000e0000 */
[----:B------:R1:W-:Y:S01]  /*23320*/  UTMALDG.3D [UR16], [UR14], desc[UR6] ;  /* 0x000006100e0075b4 */ /* 0x0003e20008011000 */
[----:B------:R-:W-:Y:S01]  /*23330*/  UIADD3 UR32, UR4, 0x6800, URZ ;  /* 0x0000680004207890 */ /* 0x000fe2000fffe03f */
[----:B0-----:R-:W-:-:S04]  /*23340*/  R2UR UR26, R13 ;  /* 0x000000000d1a72ca */ /* 0x001fc800000e0000 */
[----:B------:R0:W-:Y:S01]  /*23350*/  UTMALDG.3D [UR8], [UR14], desc[UR6] ;  /* 0x000006080e0075b4 */ /* 0x0001e20008011000 */
[----:B------:R-:W-:Y:S02]  /*23360*/  UIADD3 UR24, UR4, 0x6c00, URZ ;  /* 0x00006c0004187890 */ /* 0x000fe4000fffe03f */
[----:B------:R-:W-:Y:S01]  /*23370*/  UIADD3 UR22, UP0, UR56, 0x1f0, URZ ;  /* 0x000001f038167890 */ /* 0x000fe2000ff1e03f */
[----:B------:R0:W-:Y:S01]  /*23380*/  UTMALDG.3D [UR40], [UR14], desc[UR6] ;  /* 0x000006280e0075b4 */ /* 0x0001e20008011000 */
[----:B-1----:R-:W-:Y:S01]  /*23390*/  R2UR UR18, R14 ;  /* 0x000000000e1272ca */ /* 0x002fe200000e0000 */
[----:B------:R-:W-:Y:S01]  /*233a0*/  UIADD3 UR16, UR4, 0x7000, URZ ;  /* 0x0000700004107890 */ /* 0x000fe2000fffe03f */
[----:B------:R1:W-:Y:S01]  /*233b0*/  UTMALDG.3D [UR32], [UR14], desc[UR6] ;  /* 0x000006200e0075b4 */ /* 0x0003e20008011000 */
[----:B0-----:R-:W-:Y:S01]  /*233c0*/  R2UR UR10, R15 ;  /* 0x000000000f0a72ca */ /* 0x001fe200000e0000 */
[----:B------:R-:W-:Y:S01]  /*233d0*/  UIADD3 UR8, UR4, 0x7400, URZ ;  /* 0x0000740004087890 */ /* 0x000fe2000fffe03f */
[----:B------:R0:W-:Y:S01]  /*233e0*/  UTMALDG.3D [UR24], [UR14], desc[UR6] ;  /* 0x000006180e0075b4 */ /* 0x0001e20008011000 */
[----:B------:R-:W-:-:S07]  /*233f0*/  R2UR UR42, R16 ;  /* 0x00000000102a72ca */ /* 0x000fce00000e0000 */
[----:B------:R0:W-:Y:S01]  /*23400*/  UTMALDG.3D [UR16], [UR14], desc[UR6] ;  /* 0x000006100e0075b4 */ /* 0x0001e20008011000 */
[----:B------:R-:W-:Y:S01]  /*23410*/  UIADD3 UR40, UR4, 0x7800, URZ ;  /* 0x0000780004287890 */ /* 0x000fe2000fffe03f */
[----:B-1----:R-:W-:Y:S01]  /*23420*/  R2UR UR34, R17 ;  /* 0x00000000112272ca */ /* 0x002fe200000e0000 */
[----:B------:R1:W-:Y:S01]  /*23430*/  UTMALDG.3D [UR8], [UR14], desc[UR6] ;  /* 0x000006080e0075b4 */ /* 0x0003e20008011000 */
[----:B------:R-:W-:Y:S01]  /*23440*/  UIADD3 UR32, UR4, 0x7c00, URZ ;  /* 0x00007c0004207890 */ /* 0x000fe2000fffe03f */
[----:B------:R-:W-:Y:S01]  /*23450*/  VIADD R6, R6, 0x1 ;  /* 0x0000000106067836 */ /* 0x000fe20000000000 */
[----:B0-----:R-:W-:Y:S01]  /*23460*/  R2UR UR26, R18 ;  /* 0x00000000121a72ca */ /* 0x001fe200000e0000 */
[----:B------:R-:W-:Y:S02]  /*23470*/  UIADD3 UR24, UR4, 0x8000, URZ ;  /* 0x0000800004187890 */ /* 0x000fe4000fffe03f */
[----:B------:R-:W-:Y:S01]  /*23480*/  UIADD3.X UR23, URZ, UR57, URZ, UP0, !UPT ;  /* 0x000000393f177290 */ /* 0x000fe200087fe43f */
[----:B------:R-:W-:Y:S01]  /*23490*/  R2UR UR18, R19 ;  /* 0x00000000131272ca */ /* 0x000fe200000e0000 */
[----:B------:R-:W-:Y:S01]  /*234a0*/  UIADD3 UR16, UR4, 0x8400, URZ ;  /* 0x0000840004107890 */ /* 0x000fe2000fffe03f */
[----:B------:R-:W-:Y:S01]  /*234b0*/  ISETP.NE.AND P0, PT, R6, 0x3, PT ;  /* 0x000000030600780c */ /* 0x000fe20003f05270 */
[----:B------:R0:W-:Y:S01]  /*234c0*/  UTMALDG.3D [UR40], [UR14], desc[UR6] ;  /* 0x000006280e0075b4 */ /* 0x0001e20008011000 */
[----:B-1----:R-:W-:-:S02]  /*234d0*/  UIADD3 UR8, UR4, 0x18800, URZ ;  /* 0x0001880004087890 */ /* 0x002fc4000fffe03f */
[----:B------:R-:W-:Y:S01]  /*234e0*/  SEL R20, RZ, 0x1, P0 ;  /* 0x00000001ff147807 */ /* 0x000fe20000000000 */
[----:B------:R-:W-:Y:S01]  /*234f0*/  UMOV UR10, UR35 ;  /* 0x00000023000a7c82 */ /* 0x000fe20008000000 */
[----:B------:R0:W-:Y:S01]  /*23500*/  UTMALDG.3D [UR32], [UR14], desc[UR6] ;  /* 0x000006200e0075b4 */ /* 0x0001e20008011000 */
[----:B------:R-:W-:Y:S02]  /*23510*/  IADD3 R3, R3, 0x20, RZ ;  /* 0x0000002003037810 */ /* 0x000fe40007ffe0ff */
[----:B------:R-:W-:Y:S01]  /*23520*/  SEL R6, R6, RZ, P0 ;  /* 0x000000ff06067207 */ /* 0x000fe20000000000 */
[----:B------:R0:W-:Y:S01]  /*23530*/  UTMALDG.3D [UR24], [UR14], desc[UR6] ;  /* 0x000006180e0075b4 */ /* 0x0001e20008011000 */
[----:B------:R0:W-:Y:S01]  /*23540*/  UTMALDG.3D [UR16], [UR14], desc[UR6] ;  /* 0x000006100e0075b4 */ /* 0x0001e20008011000 */
[----:B--2---:R-:W-:Y:S01]  /*23550*/  R2UR UR11, R2 ;  /* 0x00000000020b72ca */ /* 0x004fe200000e0000 */
[----:B----4-:R-:W-:-:S05]  /*23560*/  VIADD R4, R4, 0xffffffff ;  /* 0xffffffff04047836 */ /* 0x010fca0000000000 */
[----:B------:R-:W-:-:S07]  /*23570*/  ISETP.GT.AND P1, PT, R4, 0x1, PT ;  /* 0x000000010400780c */ /* 0x000fce0003f24270 */
[----:B------:R0:W-:Y:S01]  /*23580*/  UTMALDG.3D [UR8], [UR22], desc[UR6] ;  /* 0x00000608160075b4 */ /* 0x0001e20008011000 */
[----:B---3--:R-:W-:-:S05]  /*23590*/  LOP3.LUT R5, R5, R20, RZ, 0x3c, !PT ;  /* 0x0000001405057212 */ /* 0x008fca00078e3cff */
[----:B0-----:R-:W-:Y:S05]  /*235a0*/  @P1 BRA `(.L_x_564) ;  /* 0xfffffff400141947 */ /* 0x001fea000383ffff */
.L_x_558:
[----:B------:R-:W-:Y:S05]  /*235b0*/  BSYNC B6 ;  /* 0x0000000000067941 */ /* 0x000fea0003800000 */
.L_x_557:
[----:B------:R-:W2:Y:S01]  /*235c0*/  LDL.LU R15, [R1+0x5c] ;  /* 0x00005c00010f7983 */ /* 0x000ea20000300800 */
[----:B------:R-:W-:Y:S01]  /*235d0*/  UISETP.GE.U32.AND UP0, UPT, UR45, 0x3, UPT ;  /* 0x000000032d00788c */ /* 0x000fe2000bf06070 */
[----:B------:R-:W-:Y:S02]  /*235e0*/  ULDC.64 UR4, c[0x0][0x650] ;  /* 0x0001940000047ab9 */ /* 0x000fe40000000a00 */
[----:B------:R-:W3:Y:S04]  /*235f0*/  LDL.LU R16, [R1+0x58] ;  /* 0x0000580001107983 */ /* 0x000ee80000300800 */
[----:B------:R-:W4:Y:S04]  /*23600*/  LDL.LU R17, [R1+0x50] ;  /* 0x0000500001117983 */ /* 0x000f280000300800 */
[----:B------:R-:W5:Y:S04]  /*23610*/  LDL.LU R18, [R1+0x200] ;  /* 0x0002000001127983 */ /* 0x000f680000300800 */
[----:B------:R-:W4:Y:S01]  /*23620*/  LDL.LU R19, [R1+0x204] ;  /* 0x0002040001137983 */ /* 0x000f220000300800 */
[----:B------:R-:W-:Y:S01]  /*23630*/  PLOP3.LUT P1, PT, PT, PT, UP0, 0x80, 0x0 ;  /* 0x000000000000781c */ /* 0x000fe20003f2f008 */
[----:B------:R-:W-:Y:S01]  /*23640*/  BSSY B0, `(.L_x_565) ;  /* 0x000007a000007945 */ /* 0x000fe20003800000 */
[----:B--2---:R-:W-:Y:S01]  /*23650*/  LOP3.LUT P0, RZ, R15, 0xff, RZ, 0xc0, !PT ;  /* 0x000000ff0fff7812 */ /* 0x004fe2000780c0ff */
[----:B---3--:R-:W-:-:S02]  /*23660*/  VIADD R5, R16, UR45 ;  /* 0x0000002d10057c36 */ /* 0x008fc40008000000 */
[----:B------:R-:W-:-:S10]  /*23670*/  IMAD.MOV.U32 R16, RZ, RZ, -0x1 ;  /* 0xffffffffff107424 */ /* 0x000fd400078e00ff */
[----:B0-----:R-:W0:Y:S01]  /*23680*/  @P0 S2R R3, SR_CgaCtaId ;  /* 0x0000000000030919 */ /* 0x001e220000008800 */
[----:B------:R-:W-:-:S04]  /*23690*/  @P0 MOV R0, 0x400 ;  /* 0x0000040000000802 */ /* 0x000fc80000000f00 */
[----:B0-----:R-:W-:Y:S01]  /*236a0*/  @P0 LEA R0, R3, R0, 0x18 ;  /* 0x0000000003000211 */ /* 0x001fe200078ec0ff */
[----:B------:R-:W-:-:S03]  /*236b0*/  IMAD.WIDE.U32 R2, R5, -0x55555555, RZ ;  /* 0xaaaaaaab05027825 */ /* 0x000fc600078e00ff */
[----:B------:R0:W-:Y:S01]  /*236c0*/  @P0 SYNCS.ARRIVE.TRANS64.A1T0 RZ, [R0+URZ+0x48], RZ ;  /* 0x000048ff00ff09a7 */ /* 0x0001e2000810003f */
[----:B------:R-:W-:Y:S02]  /*236d0*/  ISETP.GT.U32.AND P0, PT, R5, 0x2, PT ;  /* 0x000000020500780c */ /* 0x000fe40003f04070 */
[----:B------:R-:W-:Y:S01]  /*236e0*/  SHF.R.U32.HI R2, RZ, 0x1, R3 ;  /* 0x00000001ff027819 */ /* 0x000fe20000011603 */
[----:B0-----:R-:W-:-:S04]  /*236f0*/  IMAD.U32 R0, RZ, RZ, UR45 ;  /* 0x0000002dff007e24 */ /* 0x001fc8000f8e00ff */
[----:B------:R-:W-:Y:S01]  /*23700*/  IMAD R3, R2, -0x3, R5 ;  /* 0xfffffffd02037824 */ /* 0x000fe200078e0205 */
[----:B------:R-:W-:-:S04]  /*23710*/  ISETP.LT.U32.AND P0, PT, R0, 0x3, P0 ;  /* 0x000000030000780c */ /* 0x000fc80000701070 */
[----:B------:R-:W-:Y:S02]  /*23720*/  SEL R0, RZ, 0x1, !P0 ;  /* 0x00000001ff007807 */ /* 0x000fe40004000000 */
[----:B----4-:R-:W-:Y:S02]  /*23730*/  IADD3 R19, P0, R19, UR58, RZ ;  /* 0x0000003a13137c10 */ /* 0x010fe4000ff1e0ff */
[----:B------:R-:W-:Y:S02]  /*23740*/  LOP3.LUT R17, R17, R0, RZ, 0x3c, !PT ;  /* 0x0000000011117212 */ /* 0x000fe400078e3cff */
[----:B-----5:R-:W-:Y:S01]  /*23750*/  IADD3.X R18, R18, UR46, RZ, P0, !PT ;  /* 0x0000002e12127c10 */ /* 0x020fe200087fe4ff */
[----:B------:R-:W-:Y:S01]  /*23760*/  STL [R1+0x204], R19 ;  /* 0x0002041301007387 */ /* 0x000fe20000100800 */
[--C-:B------:R-:W-:Y:S02]  /*23770*/  @P1 LOP3.LUT R17, R17, 0x1, R2.reuse, 0x78, !PT ;  /* 0x0000000111111812 */ /* 0x100fe400078e7802 */
[----:B------:R-:W-:Y:S01]  /*23780*/  PRMT R2, RZ, 0x7610, R2 ;  /* 0x00007610ff027816 */ /* 0x000fe20000000002 */
[----:B------:R-:W-:Y:S01]  /*23790*/  STL [R1+0x200], R18 ;  /* 0x0002001201007387 */ /* 0x000fe20000100800 */
[----:B------:R-:W-:-:S02]  /*237a0*/  ISETP.GE.U32.AND P0, PT, R19, UR4, PT ;  /* 0x0000000413007c0c */ /* 0x000fc4000bf06070 */
[----:B------:R-:W-:Y:S01]  /*237b0*/  PRMT R0, RZ, 0x7610, R0 ;  /* 0x00007610ff007816 */ /* 0x000fe20000000000 */
[----:B------:R0:W-:Y:S01]  /*237c0*/  STL [R1+0x58], R3 ;  /* 0x0000580301007387 */ /* 0x0001e20000100800 */
[----:B------:R-:W-:-:S03]  /*237d0*/  ISETP.GE.U32.AND.EX P0, PT, R18, UR5, PT, P0 ;  /* 0x0000000512007c0c */ /* 0x000fc6000bf06100 */
[----:B------:R1:W-:Y:S01]  /*237e0*/  STL [R1+0x50], R17 ;  /* 0x0000501101007387 */ /* 0x0003e20000100800 */
[----:B0-----:R-:W-:Y:S01]  /*237f0*/  IMAD.MOV.U32 R3, RZ, RZ, -0x1 ;  /* 0xffffffffff037424 */ /* 0x001fe200078e00ff */
[----:B-1----:R-:W-:-:S04]  /*23800*/  MOV R17, 0xffffffff ;  /* 0xffffffff00117802 */ /* 0x002fc80000000f00 */
[----:B------:R0:W-:Y:S04]  /*23810*/  STL [R1+0x48], R3 ;  /* 0x0000480301007387 */ /* 0x0001e80000100800 */
[----:B------:R0:W-:Y:S01]  /*23820*/  STL.S16 [R1+0x5c], R2 ;  /* 0x00005c0201007387 */ /* 0x0001e20000100600 */
[----:B------:R-:W-:Y:S05]  /*23830*/  @P0 BRA `(.L_x_566) ;  /* 0x0000000400680947 */ /* 0x000fea0003800000 */
[----:B------:R-:W1:Y:S01]  /*23840*/  S2R R0, SR_CTAID.X ;  /* 0x0000000000007919 */ /* 0x000e620000002500 */
[----:B------:R-:W-:Y:S01]  /*23850*/  ULDC UR4, c[0x0][0x150] ;  /* 0x0000540000047ab9 */ /* 0x000fe20000000800 */
[----:B0-----:R-:W0:Y:S01]  /*23860*/  LDC R3, c[0x0][0x144] ;  /* 0x00005100ff037b82 */ /* 0x001e220000000800 */
[----:B------:R-:W-:Y:S01]  /*23870*/  UISETP.NE.AND UP0, UPT, UR55, URZ, UPT ;  /* 0x0000003f3700728c */ /* 0x000fe2000bf05270 */
[----:B------:R-:W2:Y:S01]  /*23880*/  S2R R5, SR_CTAID.Y ;  /* 0x0000000000057919 */ /* 0x000ea20000002600 */
[----:B------:R-:W-:-:S04]  /*23890*/  ULDC UR7, c[0x0][0x630] ;  /* 0x00018c0000077ab9 */ /* 0x000fc80000000800 */
[----:B------:R-:W-:Y:S01]  /*238a0*/  PLOP3.LUT P0, PT, PT, PT, UP0, 0x80, 0x0 ;  /* 0x000000000000781c */ /* 0x000fe20003f0f008 */
[----:B------:R-:W3:Y:S01]  /*238b0*/  LDC R8, c[0x0][0x148] ;  /* 0x00005200ff087b82 */ /* 0x000ee20000000800 */
[----:B-1----:R-:W-:Y:S02]  /*238c0*/  I2FP.F32.U32 R2, R0 ;  /* 0x0000000000027245 */ /* 0x002fe40000201000 */
[----:B--2---:R-:W-:-:S03]  /*238d0*/  I2FP.F32.U32 R4, R5 ;  /* 0x0000000500047245 */ /* 0x004fc60000201000 */
[----:B------:R-:W-:Y:S01]  /*238e0*/  FMUL R2, R2, UR4 ;  /* 0x0000000402027c20 */ /* 0x000fe20008400000 */
[----:B------:R-:W-:Y:S02]  /*238f0*/  ULDC UR4, c[0x0][0x154] ;  /* 0x0000550000047ab9 */ /* 0x000fe40000000800 */
[----:B------:R-:W-:Y:S01]  /*23900*/  FMUL R6, R4, UR4 ;  /* 0x0000000404067c20 */ /* 0x000fe20008400000 */
[----:B------:R-:W-:Y:S02]  /*23910*/  ULDC.64 UR4, c[0x0][0x628] ;  /* 0x00018a0000047ab9 */ /* 0x000fe40000000a00 */
[----:B------:R-:W1:Y:S08]  /*23920*/  F2I.U32.TRUNC.NTZ R2, R2 ;  /* 0x0000000200027305 */ /* 0x000e70000020f000 */
[----:B------:R-:W2:Y:S01]  /*23930*/  F2I.U32.TRUNC.NTZ R6, R6 ;  /* 0x0000000600067305 */ /* 0x000ea2000020f000 */
[----:B-1----:R-:W-:Y:S01]  /*23940*/  IMAD.MOV R4, RZ, RZ, -R2 ;  /* 0x000000ffff047224 */ /* 0x002fe200078e0a02 */
[----:B------:R-:W-:-:S03]  /*23950*/  MOV R2, R19 ;  /* 0x0000001300027202 */ /* 0x000fc60000000f00 */
[----:B0-----:R-:W-:Y:S02]  /*23960*/  IMAD R0, R3, R4, R0 ;  /* 0x0000000403007224 */ /* 0x001fe400078e0200 */
[----:B--2---:R-:W-:-:S04]  /*23970*/  IMAD.MOV R3, RZ, RZ, -R6 ;  /* 0x000000ffff037224 */ /* 0x004fc800078e0a06 */
[----:B---3--:R-:W-:Y:S01]  /*23980*/  @P0 IMAD R0, R8, R3, R5 ;  /* 0x0000000308000224 */ /* 0x008fe200078e0205 */
[----:B------:R-:W-:Y:S01]  /*23990*/  ISETP.NE.U32.AND P0, PT, RZ, UR4, PT ;  /* 0x00000004ff007c0c */ /* 0x000fe2000bf05070 */
[----:B------:R-:W-:-:S03]  /*239a0*/  IMAD.MOV.U32 R3, RZ, RZ, R18 ;  /* 0x000000ffff037224 */ /* 0x000fc600078e0012 */
[----:B------:R-:W-:-:S13]  /*239b0*/  ISETP.NE.AND.EX P0, PT, RZ, UR5, PT, P0 ;  /* 0x00000005ff007c0c */ /* 0x000fda000bf05300 */
[----:B------:R-:W-:Y:S05]  /*239c0*/  @!P0 BRA `(.L_x_567) ;  /* 0x0000000000288947 */ /* 0x000fea0003800000 */
[----:B------:R-:W-:Y:S02]  /*239d0*/  ULDC UR6, c[0x0][0x634] ;  /* 0x00018d0000067ab9 */ /* 0x000fe40000000800 */
[----:B------:R-:W-:-:S05]  /*239e0*/  IADD3 R3, P0, R19, UR6, RZ ;  /* 0x0000000613037c10 */ /* 0x000fca000ff1e0ff */
[----:B------:R-:W-:-:S04]  /*239f0*/  IMAD.X R7, RZ, RZ, R18, P0 ;  /* 0x000000ffff077224 */ /* 0x000fc800000e0612 */
[----:B------:R-:W-:-:S04]  /*23a00*/  IMAD.WIDE.U32 R4, R7, UR4, RZ ;  /* 0x0000000407047c25 */ /* 0x000fc8000f8e00ff */
[----:B------:R-:W-:-:S04]  /*23a10*/  IMAD.WIDE.U32 R4, P0, R3, UR5, R4 ;  /* 0x0000000503047c25 */ /* 0x000fc8000f800004 */
[----:B------:R-:W-:Y:S01]  /*23a20*/  IMAD.WIDE.U32 R2, R3, UR4, RZ ;  /* 0x0000000403027c25 */ /* 0x000fe2000f8e00ff */
[----:B------:R-:W-:-:S04]  /*23a30*/  MOV R2, R5 ;  /* 0x0000000500027202 */ /* 0x000fc80000000f00 */
[----:B------:R-:W-:Y:S01]  /*23a40*/  IADD3 RZ, P1, R3, R4, RZ ;  /* 0x0000000403ff7210 */ /* 0x000fe20007f3e0ff */
[----:B------:R-:W-:-:S04]  /*23a50*/  IMAD.X R3, RZ, RZ, RZ, P0 ;  /* 0x000000ffff037224 */ /* 0x000fc800000e06ff */
[----:B------:R-:W-:-:S08]  /*23a60*/  IMAD.WIDE.U32.X R2, R7, UR5, R2, P1 ;  /* 0x0000000507027c25 */ /* 0x000fd000088e0402 */
.L_x_567:
[--C-:B------:R-:W-:Y:S01]  /*23a70*/  SHF.R.U64 R6, R2, UR7, R3.reuse ;  /* 0x0000000702067c19 */ /* 0x100fe20008001203 */
[----:B------:R-:W-:Y:S01]  /*23a80*/  ULDC.64 UR4, c[0x0][0x620] ;  /* 0x0001880000047ab9 */ /* 0x000fe20000000a00 */
[----:B------:R-:W-:Y:S01]  /*23a90*/  SHF.R.U32.HI R2, RZ, UR7, R3 ;  /* 0x00000007ff027c19 */ /* 0x000fe20008011603 */
[----:B------:R-:W-:Y:S01]  /*23aa0*/  IMAD.MOV.U32 R3, RZ, RZ, R18 ;  /* 0x000000ffff037224 */ /* 0x000fe200078e0012 */
[----:B------:R-:W-:Y:S01]  /*23ab0*/  IADD3 R7, P0, RZ, -R6, RZ ;  /* 0x80000006ff077210 */ /* 0x000fe20007f1e0ff */
[----:B------:R-:W-:-:S04]  /*23ac0*/  ULDC.64 UR6, c[0x0][0x640] ;  /* 0x0001900000067ab9 */ /* 0x000fc80000000a00 */
[----:B------:R-:W-:Y:S01]  /*23ad0*/  IMAD.X R2, RZ, RZ, ~R2, P0 ;  /* 0x000000ffff027224 */ /* 0x000fe200000e0e02 */
[----:B------:R-:W-:-:S03]  /*23ae0*/  ISETP.NE.U32.AND P0, PT, RZ, UR6, PT ;  /* 0x00000006ff007c0c */ /* 0x000fc6000bf05070 */
[----:B------:R-:W-:Y:S01]  /*23af0*/  IMAD R2, R2, UR4, RZ ;  /* 0x0000000402027c24 */ /* 0x000fe2000f8e02ff */
[----:B------:R-:W-:-:S03]  /*23b00*/  ISETP.NE.AND.EX P0, PT, RZ, UR7, PT, P0 ;  /* 0x00000007ff007c0c */ /* 0x000fc6000bf05300 */
[----:B------:R-:W-:Y:S02]  /*23b10*/  IMAD R5, R7, UR5, R2 ;  /* 0x0000000507057c24 */ /* 0x000fe4000f8e0202 */
[----:B------:R-:W-:-:S04]  /*23b20*/  IMAD.MOV.U32 R2, RZ, RZ, R19 ;  /* 0x000000ffff027224 */ /* 0x000fc800078e0013 */
[----:B------:R-:W-:Y:S01]  /*23b30*/  IMAD.WIDE.U32 R2, R7, UR4, R2 ;  /* 0x0000000407027c25 */ /* 0x000fe2000f8e0002 */
[----:B------:R-:W-:-:S04]  /*23b40*/  ULDC UR4, c[0x0][0x618] ;  /* 0x0001860000047ab9 */ /* 0x000fc80000000800 */
[----:B------:R-:W-:-:S04]  /*23b50*/  IADD3 R3, R3, R5, RZ ;  /* 0x0000000503037210 */ /* 0x000fc80007ffe0ff */
[--C-:B------:R-:W-:Y:S02]  /*23b60*/  SHF.R.U64 R7, R2, UR4, R3.reuse ;  /* 0x0000000402077c19 */ /* 0x100fe40008001203 */
[----:B------:R-:W-:Y:S01]  /*23b70*/  SHF.R.U32.HI R2, RZ, UR4, R3 ;  /* 0x00000004ff027c19 */ /* 0x000fe20008011603 */
[----:B------:R-:W-:-:S03]  /*23b80*/  ULDC UR4, c[0x0][0x608] ;  /* 0x0001820000047ab9 */ /* 0x000fc60000000800 */
[--C-:B------:R-:W-:Y:S02]  /*23b90*/  SHF.R.U64 R8, R7, UR4, R2.reuse ;  /* 0x0000000407087c19 */ /* 0x100fe40008001202 */
[----:B------:R-:W-:Y:S01]  /*23ba0*/  SHF.R.U32.HI R3, RZ, UR4, R2 ;  /* 0x00000004ff037c19 */ /* 0x000fe20008011602 */
[----:B------:R-:W-:-:S03]  /*23bb0*/  ULDC UR4, c[0x0][0x658] ;  /* 0x0001960000047ab9 */ /* 0x000fc60000000800 */
[--C-:B------:R-:W-:Y:S02]  /*23bc0*/  SHF.R.U64 R9, R8, UR4, R3.reuse ;  /* 0x0000000408097c19 */ /* 0x100fe40008001203 */
[----:B------:R-:W-:-:S03]  /*23bd0*/  SHF.R.U32.HI R11, RZ, UR4, R3 ;  /* 0x00000004ff0b7c19 */ /* 0x000fc60008011603 */
[----:B------:R-:W-:Y:S02]  /*23be0*/  IMAD.MOV.U32 R2, RZ, RZ, R9 ;  /* 0x000000ffff027224 */ /* 0x000fe400078e0009 */
[----:B------:R-:W-:Y:S01]  /*23bf0*/  IMAD.MOV.U32 R3, RZ, RZ, R11 ;  /* 0x000000ffff037224 */ /* 0x000fe200078e000b */
[----:B------:R-:W-:Y:S06]  /*23c00*/  @!P0 BRA `(.L_x_568) ;  /* 0x0000000000288947 */ /* 0x000fec0003800000 */
[----:B------:R-:W-:Y:S02]  /*23c10*/  ULDC UR4, c[0x0][0x64c] ;  /* 0x0001930000047ab9 */ /* 0x000fe40000000800 */
[----:B------:R-:W-:-:S05]  /*23c20*/  IADD3 R3, P0, R9, UR4, RZ ;  /* 0x0000000409037c10 */ /* 0x000fca000ff1e0ff */
[----:B------:R-:W-:-:S04]  /*23c30*/  IMAD.X R11, RZ, RZ, R11, P0 ;  /* 0x000000ffff0b7224 */ /* 0x000fc800000e060b */
[----:B------:R-:W-:-:S04]  /*23c40*/  IMAD.WIDE.U32 R4, R11, UR6, RZ ;  /* 0x000000060b047c25 */ /* 0x000fc8000f8e00ff */
[----:B------:R-:W-:-:S04]  /*23c50*/  IMAD.WIDE.U32 R4, P0, R3, UR7, R4 ;  /* 0x0000000703047c25 */ /* 0x000fc8000f800004 */
[----:B------:R-:W-:-:S04]  /*23c60*/  IMAD.WIDE.U32 R2, R3, UR6, RZ ;  /* 0x0000000603027c25 */ /* 0x000fc8000f8e00ff */
[----:B------:R-:W-:Y:S01]  /*23c70*/  IMAD.MOV.U32 R2, RZ, RZ, R5 ;  /* 0x000000ffff027224 */ /* 0x000fe200078e0005 */
[----:B------:R-:W-:Y:S02]  /*23c80*/  IADD3 RZ, P1, R3, R4, RZ ;  /* 0x0000000403ff7210 */ /* 0x000fe40007f3e0ff */
[----:B------:R-:W-:-:S03]  /*23c90*/  IADD3.X R3, RZ, RZ, RZ, P0, !PT ;  /* 0x000000ffff037210 */ /* 0x000fc600007fe4ff */
[----:B------:R-:W-:-:S08]  /*23ca0*/  IMAD.WIDE.U32.X R2, R11, UR7, R2, P1 ;  /* 0x000000070b027c25 */ /* 0x000fd000088e0402 */
.L_x_568:
[----:B------:R-:W-:Y:S01]  /*23cb0*/  ULDC UR4, c[0x0][0x648] ;  /* 0x0001920000047ab9 */ /* 0x000fe20000000800 */
[----:B------:R1:W-:Y:S01]  /*23cc0*/  STL [R1+0x48], R6 ;  /* 0x0000480601007387 */ /* 0x0003e20000100800 */
[----:B------:R-:W-:Y:S01]  /*23cd0*/  SHF.R.U64 R3, R2, UR4, R3 ;  /* 0x0000000402037c19 */ /* 0x000fe20008001203 */
[----:B------:R-:W-:Y:S01]  /*23ce0*/  ULDC UR4, c[0x0][0x638] ;  /* 0x00018e0000047ab9 */ /* 0x000fe20000000800 */
[----:B------:R-:W-:Y:S01]  /*23cf0*/  LOP3.LUT R8, R8, UR38, RZ, 0xc0, !PT ;  /* 0x0000002608087c12 */ /* 0x000fe2000f8ec0ff */
[----:B------:R-:W-:Y:S02]  /*23d00*/  UISETP.NE.AND UP0, UPT, UR55, URZ, UPT ;  /* 0x0000003f3700728c */ /* 0x000fe4000bf05270 */
[----:B------:R-:W-:Y:S02]  /*23d10*/  IMAD.MOV R2, RZ, RZ, -R3 ;  /* 0x000000ffff027224 */ /* 0x000fe400078e0a03 */
[----:B------:R-:W-:Y:S02]  /*23d20*/  IMAD R5, R3, UR37, R8 ;  /* 0x0000002503057c24 */ /* 0x000fe4000f8e0208 */
[----:B------:R-:W-:Y:S01]  /*23d30*/  IMAD R9, R2, UR4, R9 ;  /* 0x0000000402097c24 */ /* 0x000fe2000f8e0209 */
[----:B------:R-:W-:Y:S01]  /*23d40*/  ULDC UR4, c[0x0][0x610] ;  /* 0x0001840000047ab9 */ /* 0x000fe20000000800 */
[----:B------:R-:W-:Y:S01]  /*23d50*/  LOP3.LUT R2, R7, UR39, RZ, 0xc0, !PT ;  /* 0x0000002707027c12 */ /* 0x000fe2000f8ec0ff */
[----:B------:R-:W-:Y:S01]  /*23d60*/  IMAD R0, R5, UR4, R0 ;  /* 0x0000000405007c24 */ /* 0x000fe2000f8e0200 */
[----:B------:R-:W-:Y:S01]  /*23d70*/  ULDC UR4, c[0x0][0x600] ;  /* 0x0001800000047ab9 */ /* 0x000fe20000000800 */
[----:B------:R-:W-:-:S02]  /*23d80*/  PLOP3.LUT P0, PT, PT, PT, UP0, 0x40, 0x0 ;  /* 0x000000000000781c */ /* 0x000fc40003f0e808 */
[----:B------:R-:W-:Y:S01]  /*23d90*/  IMAD R9, R9, UR4, R2 ;  /* 0x0000000409097c24 */ /* 0x000fe2000f8e0202 */
[----:B------:R-:W-:-:S04]  /*23da0*/  PLOP3.LUT P1, PT, PT, PT, UP0, 0x40, 0x0 ;  /* 0x000000000000781c */ /* 0x000fc80003f2e808 */
[----:B------:R-:W-:Y:S02]  /*23db0*/  SEL R17, R9, R0, P0 ;  /* 0x0000000009117207 */ /* 0x000fe40000000000 */
[----:B------:R-:W-:Y:S01]  /*23dc0*/  SEL R16, R0, R9, P1 ;  /* 0x0000000900107207 */ /* 0x000fe20000800000 */
[----:B-1----:R-:W-:-:S07]  /*23dd0*/  IMAD.MOV.U32 R0, RZ, RZ, 0x1 ;  /* 0x00000001ff007424 */ /* 0x002fce00078e00ff */
.L_x_566:
[----:B------:R-:W-:Y:S05]  /*23de0*/  BSYNC B0 ;  /* 0x0000000000007941 */ /* 0x000fea0003800000 */
.L_x_565:
[----:B------:R-:W-:-:S13]  /*23df0*/  LOP3.LUT P0, RZ, R0, 0xff, RZ, 0xc0, !PT ;  /* 0x000000ff00ff7812 */ /* 0x000fda000780c0ff */
[----:B------:R-:W-:Y:S05]  /*23e00*/  @P0 BRA `(.L_x_569) ;  /* 0xffffffe400580947 */ /* 0x000fea000383ffff */
[----:B------:R-:W-:Y:S05]  /*23e10*/  BSYNC B7 ;  /* 0x0000000000077941 */ /* 0x000fea0003800000 */
.L_x_555:
[----:B------:R-:W-:-:S03]  /*23e20*/  UMOV UR4, 0xffffffff ;  /* 0xffffffff00047882 */ /* 0x000fc60000000000 */
[----:B------:R-:W-:Y:S05]  /*23e30*/  BRA.DIV UR4, `(.L_x_570) ;  /* 0x0000000604347947 */ /* 0x000fea000b800000 */
[----:B------:R-:W-:-:S13]  /*23e40*/  ELECT P6, URZ, PT ;  /* 0x00000000003f782f */ /* 0x000fda00038c0000 */
.L_x_585:
[----:B------:R-:W-:Y:S04]  /*23e50*/  BSSY B0, `(.L_x_571) ;  /* 0x0000027000007945 */ /* 0x000fe80003800000 */
[----:B------:R-:W-:Y:S05]  /*23e60*/  @!P6 BRA `(.L_x_572) ;  /* 0x000000000094e947 */ /* 0x000fea0003800000 */
[----:B------:R-:W-:-:S04]  /*23e70*/  ULOP3.LUT UR4, UR54, 0x2, URZ, 0xfc, !UPT ;  /* 0x0000000236047892 */ /* 0x000fc8000f8efc3f */
[----:B------:R-:W-:-:S06]  /*23e80*/  UISETP.NE.AND UP0, UPT, UR4, 0x3, UPT ;  /* 0x000000030400788c */ /* 0x000fcc000bf05270 */
[----:B------:R-:W-:-:S13]  /*23e90*/  PLOP3.LUT P0, PT, PT, PT, UP0, 0x80, 0x0 ;  /* 0x000000000000781c */ /* 0x000fda0003f0f008 */
[----:B------:R-:W-:Y:S05]  /*23ea0*/  @!P0 BRA `(.L_x_573) ;  /* 0x0000000000048947 */ /* 0x000fea0003800000 */
[----:B------:R-:W-:Y:S01]  /*23eb0*/  BPT.TRAP 0x1 ;  /* 0x000000040000795c */ /* 0x000fe20000300000 */
.L_x_573:
[----:B0-----:R-:W2:Y:S04]  /*23ec0*/  LDL R2, [R1+0x50] ;  /* 0x0000500001027983 */ /* 0x001ea80000100800 */
[----:B------:R-:W3:Y:S01]  /*23ed0*/  LDL R4, [R1+0x58] ;  /* 0x0000580001047983 */ /* 0x000ee20000100800 */
[----:B------:R-:W-:Y:S01]  /*23ee0*/  MOV R0, 0x400 ;  /* 0x0000040000007802 */ /* 0x000fe20000000f00 */
[----:B------:R-:W0:Y:S03]  /*23ef0*/  S2R R3, SR_CgaCtaId ;  /* 0x0000000000037919 */ /* 0x000e260000008800 */
[----:B0-----:R-:W-:-:S04]  /*23f00*/  LEA R0, R3, R0, 0x18 ;  /* 0x0000000003007211 */ /* 0x001fc800078ec0ff */
[----:B------:R-:W-:Y:S02]  /*23f10*/  IADD3 R0, R0, 0x18, RZ ;  /* 0x0000001800007810 */ /* 0x000fe40007ffe0ff */
[----:B--2---:R-:W-:-:S03]  /*23f20*/  SHF.L.U32 R2, R2, 0x1f, RZ ;  /* 0x0000001f02027819 */ /* 0x004fc600000006ff */
[----:B---3--:R-:W-:-:S04]  /*23f30*/  IMAD R3, R4, 0x8, R0 ;  /* 0x0000000804037824 */ /* 0x008fc800078e0200 */
[----:B------:R-:W0:Y:S02]  /*23f40*/  SYNCS.PHASECHK.TRANS64.TRYWAIT P0, [R3+URZ], R2 ;  /* 0x00000002030075a7 */ /* 0x000e24000800017f */
[----:B0-----:R-:W-:Y:S05]  /*23f50*/  @!P0 BRA `(.L_x_574) ;  /* 0x00000004000c8947 */ /* 0x001fea0003800000 */
.L_x_586:
[----:B------:R-:W0:Y:S04]  /*23f60*/  LDL.LU R5, [R1+0x58] ;  /* 0x0000580001057983 */ /* 0x000e280000300800 */
[----:B------:R-:W2:Y:S01]  /*23f70*/  LDL.LU R4, [R1+0x50] ;  /* 0x0000500001047983 */ /* 0x000ea20000300800 */
[----:B0-----:R-:W-:-:S05]  /*23f80*/  VIADD R2, R5, 0x1 ;  /* 0x0000000105027836 */ /* 0x001fca0000000000 */
[----:B------:R-:W-:-:S04]  /*23f90*/  ISETP.NE.AND P0, PT, R2, 0x3, PT ;  /* 0x000000030200780c */ /* 0x000fc80003f05270 */
[----:B------:R-:W-:Y:S02]  /*23fa0*/  SEL R3, RZ, 0x1, P0 ;  /* 0x00000001ff037807 */ /* 0x000fe40000000000 */
[----:B------:R-:W-:Y:S02]  /*23fb0*/  SEL R5, R2, RZ, P0 ;  /* 0x000000ff02057207 */ /* 0x000fe40000000000 */
[----:B--2---:R-:W-:-:S03]  /*23fc0*/  LOP3.LUT R7, R4, R3, RZ, 0x3c, !PT ;  /* 0x0000000304077212 */ /* 0x004fc600078e3cff */
[----:B------:R-:W-:Y:S01]  /*23fd0*/  IMAD R3, R5, 0x8, R0 ;  /* 0x0000000805037824 */ /* 0x000fe200078e0200 */
[----:B------:R-:W-:-:S04]  /*23fe0*/  SHF.L.U32 R2, R7, 0x1f, RZ ;  /* 0x0000001f07027819 */ /* 0x000fc800000006ff */
[----:B------:R-:W0:Y:S02]  /*23ff0*/  SYNCS.PHASECHK.TRANS64.TRYWAIT P0, [R3+URZ], R2 ;  /* 0x00000002030075a7 */ /* 0x000e24000800017f */
[----:B0-----:R-:W-:Y:S05]  /*24000*/  @!P0 BRA `(.L_x_575) ;  /* 0x0000000000f48947 */ /* 0x001fea0003800000 */
.L_x_587:
[----:B0-----:R-:W-:-:S04]  /*24010*/  IADD3 R2, R5, 0x1, RZ ;  /* 0x0000000105027810 */ /* 0x001fc80007ffe0ff */
[----:B------:R-:W-:-:S04]  /*24020*/  ISETP.NE.AND P0, PT, R2, 0x3, PT ;  /* 0x000000030200780c */ /* 0x000fc80003f05270 */
[----:B------:R-:W-:Y:S02]  /*24030*/  SEL R4, RZ, 0x1, P0 ;  /* 0x00000001ff047807 */ /* 0x000fe40000000000 */
[----:B------:R-:W-:Y:S02]  /*24040*/  SEL R3, R2, RZ, P0 ;  /* 0x000000ff02037207 */ /* 0x000fe40000000000 */
[----:B------:R-:W-:-:S03]  /*24050*/  LOP3.LUT R4, R7, R4, RZ, 0x3c, !PT ;  /* 0x0000000407047212 */ /* 0x000fc600078e3cff */
[----:B------:R-:W-:Y:S01]  /*24060*/  IMAD R3, R3, 0x8, R0 ;  /* 0x0000000803037824 */ /* 0x000fe200078e0200 */
[----:B------:R-:W-:-:S07]  /*24070*/  SHF.L.U32 R0, R4, 0x1f, RZ ;  /* 0x0000001f04007819 */ /* 0x000fce00000006ff */
.L_x_576:
[----:B0-----:R0:W1:Y:S02]  /*24080*/  SYNCS.PHASECHK.TRANS64.TRYWAIT P0, [R3+URZ], R0 ;  /* 0x00000000030075a7 */ /* 0x001064000800017f */
[----:B-1----:R-:W-:Y:S05]  /*24090*/  @!P0 NANOSLEEP.SYNCS 0x989680 ;  /* 0x009896800000895d */ /* 0x002fea0003900000 */
[----:B------:R-:W1:Y:S02]  /*240a0*/  @!P0 SYNCS.PHASECHK.TRANS64 P0, [R3+URZ], R0 ;  /* 0x00000000030085a7 */ /* 0x000e64000800007f */
[----:B-1----:R-:W-:Y:S05]  /*240b0*/  @!P0 BRA `(.L_x_576) ;  /* 0xfffffffc00f08947 */ /* 0x002fea000383ffff */
.L_x_572:
[----:B------:R-:W-:Y:S05]  /*240c0*/  BSYNC B0 ;  /* 0x0000000000007941 */ /* 0x000fea0003800000 */
.L_x_571:
[----:B------:R-:W-:Y:S05]  /*240d0*/  EXIT ;  /* 0x000000000000794d */ /* 0x000fea0003800000 */
.L_x_16:
[----:B------:R-:W-:Y:S01]  /*240e0*/  IMAD.MOV.U32 R12, RZ, RZ, RZ ;  /* 0x000000ffff0c7224 */ /* 0x000fe200078e00ff */
[----:B------:R-:W-:Y:S01]  /*240f0*/  MOV R15, 0xffffffff ;  /* 0xffffffff000f7802 */ /* 0x000fe20000000f00 */
[----:B------:R-:W-:-:S07]  /*24100*/  IMAD.MOV.U32 R11, RZ, RZ, 0x1f ;  /* 0x0000001fff0b7424 */ /* 0x000fce00078e00ff */
[----:B--2--5:R-:W-:Y:S05]  /*24110*/  WARPSYNC.COLLECTIVE R15, `(.L_x_577) ;  /* 0x000000000f087348 */ /* 0x024fea0003c00000 */
[----:B------:R0:W1:Y:S02]  /*24120*/  SHFL.IDX P6, R14, R13, R12, R11 ;  /* 0x0000000c0d0e7389 */ /* 0x00006400000c000b */
[----:B012--5:R-:W-:Y:S01]  /*24130*/  ENDCOLLECTIVE ;  /* 0x000000000000791b */ /* 0x027fe20003800000 */
.L_x_577:
[----:B------:R-:W-:Y:S05]  /*24140*/  BRA `(.L_x_578) ;  /* 0xfffffdd000e87947 */ /* 0x000fea000383ffff */
.L_x_20:
[----:B-1----:R1:W3:Y:S02]  /*24150*/  SYNCS.PHASECHK.TRANS64.TRYWAIT P1, [R3+URZ], R0 ;  /* 0x00000000030075a7 */ /* 0x0022e4000802017f */
[----:B---3--:R-:W-:Y:S05]  /*24160*/  @!P1 NANOSLEEP.SYNCS 0x989680 ;  /* 0x009896800000995d */ /* 0x008fea0003900000 */
[----:B------:R-:W3:Y:S02]  /*24170*/  @!P1 SYNCS.PHASECHK.TRANS64 P1, [R3+URZ], R0 ;  /* 0x00000000030095a7 */ /* 0x000ee4000802007f */
[----:B---3--:R-:W-:Y:S05]  /*24180*/  @!P1 BRA `(.L_x_20) ;  /* 0xfffffffc00f09947 */ /* 0x008fea000383ffff */
[----:B------:R-:W-:Y:S05]  /*24190*/  BRA `(.L_x_19) ;  /* 0xfffffdd400047947 */ /* 0x000fea000383ffff */
.L_x_25:
[----:B0-----:R0:W1:Y:S02]  /*241a0*/  SYNCS.PHASECHK.TRANS64.TRYWAIT P1, [R0+URZ], R7 ;  /* 0x00000007000075a7 */ /* 0x001064000802017f */
[----:B-1----:R-:W-:Y:S05]  /*241b0*/  @!P1 NANOSLEEP.SYNCS 0x989680 ;  /* 0x009896800000995d */ /* 0x002fea0003900000 */
[----:B------:R-:W1:Y:S02]  /*241c0*/  @!P1 SYNCS.PHASECHK.TRANS64 P1, [R0+URZ], R7 ;  /* 0x00000007000095a7 */ /* 0x000e64000802007f */
[----:B-1----:R-:W-:Y:S05]  /*241d0*/  @!P1 BRA `(.L_x_25) ;  /* 0xfffffffc00f09947 */ /* 0x002fea000383ffff */
[----:B------:R-:W-:Y:S05]  /*241e0*/  BRA `(.L_x_24) ;  /* 0xfffffe1c007c7947 */ /* 0x000fea000383ffff */
.L_x_33:
[----:B------:R0:W0:Y:S02]  /*241f0*/  SYNCS.PHASECHK.TRANS64.TRYWAIT P1, [R8+URZ], R7 ;  /* 0x00000007080075a7 */ /* 0x000024000802017f */
[----:B0-----:R-:W-:Y:S05]  /*24200*/  @!P1 NANOSLEEP.SYNCS 0x989680 ;  /* 0x009896800000995d */ /* 0x001fea0003900000 */
[----:B------:R-:W0:Y:S02]  /*24210*/  @!P1 SYNCS.PHASECHK.TRANS64 P1, [R8+URZ], R7 ;  /* 0x00000007080095a7 */ /* 0x000e24000802007f */
[----:B0-----:R-:W-:Y:S05]  /*24220*/  @!P1 BRA `(.L_x_33) ;  /* 0xfffffffc00f09947 */ /* 0x001fea000383ffff */
[----:B------:R-:W-:Y:S05]  /*24230*/  BRA `(.L_x_32) ;  /* 0xfffffe5c00fc7947 */ /* 0x000fea000383ffff */
.L_x_556:
[----:B------:R-:W-:Y:S01]  /*24240*/  BSSY B0, `(.L_x_579) ;  /* 0x0000006000007945 */ /* 0x000fe20003800000 */
[----:B------:R-:W-:-:S07]  /*24250*/  IMAD.MOV.U32 R15, RZ, RZ, -0x1 ;  /* 0xffffffffff0f7424 */ /* 0x000fce00078e00ff */
[----:B0-----:R-:W-:Y:S05]  /*24260*/  WARPSYNC.COLLECTIVE R15, `(.L_x_580) ;  /* 0x000000000f0c7348 */ /* 0x001fea0003c00000 */
[----:B------:R-:W-:Y:S02]  /*24270*/  ELECT P6, UR62, PT ;  /* 0x00000000003e782f */ /* 0x000fe400038c0000 */
[----:B------:R-:W-:Y:S01]  /*24280*/  MOV R14, UR62 ;  /* 0x0000003e000e7c02 */ /* 0x000fe20008000f00 */
[----:B0-----:R-:W-:Y:S10]  /*24290*/  ENDCOLLECTIVE ;  /* 0x000000000000791b */ /* 0x001ff40003800000 */
.L_x_580:
[----:B------:R-:W-:Y:S05]  /*242a0*/  BSYNC B0 ;  /* 0x0000000000007941 */ /* 0x000fea0003800000 */
.L_x_579:
[----:B------:R-:W-:Y:S05]  /*242b0*/  BRA `(.L_x_581) ;  /* 0xffffffe000387947 */ /* 0x000fea000383ffff */
.L_x_561:
[----:B0-----:R0:W1:Y:S02]  /*242c0*/  SYNCS.PHASECHK.TRANS64.TRYWAIT P0, [R20+URZ+0x18], R21 ;  /* 0x00001815140075a7 */ /* 0x001064000800017f */
[----:B-1----:R-:W-:Y:S05]  /*242d0*/  @!P0 NANOSLEEP.SYNCS 0x989680 ;  /* 0x009896800000895d */ /* 0x002fea0003900000 */
[----:B------:R-:W1:Y:S02]  /*242e0*/  @!P0 SYNCS.PHASECHK.TRANS64 P0, [R20+URZ+0x18], R21 ;  /* 0x00001815140085a7 */ /* 0x000e64000800007f */
[----:B-1----:R-:W-:Y:S05]  /*242f0*/  @!P0 BRA `(.L_x_561) ;  /* 0xfffffffc00f08947 */ /* 0x002fea000383ffff */
[----:B------:R-:W-:Y:S05]  /*24300*/  BRA `(.L_x_582) ;  /* 0xffffffe400d87947 */ /* 0x000fea000383ffff */
.L_x_570:
[----:B------:R-:W-:Y:S01]  /*24310*/  BSSY B0, `(.L_x_583) ;  /* 0x0000006000007945 */ /* 0x000fe20003800000 */
[----:B------:R-:W-:-:S07]  /*24320*/  IMAD.MOV.U32 R15, RZ, RZ, -0x1 ;  /* 0xffffffffff0f7424 */ /* 0x000fce00078e00ff */
[----:B0-----:R-:W-:Y:S05]  /*24330*/  WARPSYNC.COLLECTIVE R15, `(.L_x_584) ;  /* 0x000000000f0c7348 */ /* 0x001fea0003c00000 */
[----:B------:R-:W-:Y:S02]  /*24340*/  ELECT P6, UR62, PT ;  /* 0x00000000003e782f */ /* 0x000fe400038c0000 */
[----:B------:R-:W-:Y:S01]  /*24350*/  MOV R14, UR62 ;  /* 0x0000003e000e7c02 */ /* 0x000fe20008000f00 */
[----:B0-----:R-:W-:Y:S10]  /*24360*/  ENDCOLLECTIVE ;  /* 0x000000000000791b */ /* 0x001ff40003800000 */
.L_x_584:
[----:B------:R-:W-:Y:S05]  /*24370*/  BSYNC B0 ;  /* 0x0000000000007941 */ /* 0x000fea0003800000 */
.L_x_583:
[----:B------:R-:W-:Y:S05]  /*24380*/  BRA `(.L_x_585) ;  /* 0xfffffff800b07947 */ /* 0x000fea000383ffff */
.L_x_574:
[----:B0-----:R0:W1:Y:S02]  /*24390*/  SYNCS.PHASECHK.TRANS64.TRYWAIT P0, [R3+URZ], R2 ;  /* 0x00000002030075a7 */ /* 0x001064000800017f */
[----:B-1----:R-:W-:Y:S05]  /*243a0*/  @!P0 NANOSLEEP.SYNCS 0x989680 ;  /* 0x009896800000895d */ /* 0x002fea0003900000 */
[----:B------:R-:W1:Y:S02]  /*243b0*/  @!P0 SYNCS.PHASECHK.TRANS64 P0, [R3+URZ], R2 ;  /* 0x00000002030085a7 */ /* 0x000e64000800007f */
[----:B-1----:R-:W-:Y:S05]  /*243c0*/  @!P0 BRA `(.L_x_574) ;  /* 0xfffffffc00f08947 */ /* 0x002fea000383ffff */
[----:B------:R-:W-:Y:S05]  /*243d0*/  BRA `(.L_x_586) ;  /* 0xfffffff800e07947 */ /* 0x000fea000383ffff */
.L_x_575:
[----:B0-----:R0:W1:Y:S02]  /*243e0*/  SYNCS.PHASECHK.TRANS64.TRYWAIT P0, [R3+URZ], R2 ;  /* 0x00000002030075a7 */ /* 0x001064000800017f */
[----:B-1----:R-:W-:Y:S05]  /*243f0*/  @!P0 NANOSLEEP.SYNCS 0x989680 ;  /* 0x009896800000895d */ /* 0x002fea0003900000 */
[----:B------:R-:W1:Y:S02]  /*24400*/  @!P0 SYNCS.PHASECHK.TRANS64 P0, [R3+URZ], R2 ;  /* 0x00000002030085a7 */ /* 0x000e64000800007f */
[----:B-1----:R-:W-:Y:S05]  /*24410*/  @!P0 BRA `(.L_x_575) ;  /* 0xfffffffc00f08947 */ /* 0x002fea000383ffff */
[----:B------:R-:W-:Y:S05]  /*24420*/  BRA `(.L_x_587) ;  /* 0xfffffff800f87947 */ /* 0x000fea000383ffff */
.L_x_588:
[----:B------:R-:W-:-:S00]  /*24430*/  BRA `(.L_x_588) ;  /* 0xfffffffc00fc7947 */ /* 0x000fc0000383ffff */
[----:B------:R-:W-:-:S00]  /*24440*/  NOP ;  /* 0x0000000000007918 */ /* 0x000fc00000000000 */
        /* <DEDUP_REMOVED lines=11> */
.L_x_589:


//--------------------- .nv.global.init           --------------------------
	.section	.nv.global.init,"aw",@progbits
.nv.global.init:
	.type		$str$24,@object
	.size		$str$24,($str$25 - $str$24)
$str$24:
        /*0000*/ 	.byte	0x28, 0x61, 0x64, 0x64, 0x72, 0x65, 0x73, 0x73, 0x20, 0x26, 0x20, 0x6d, 0x61, 0x73, 0x6b, 0x29
        /*0010*/ 	.byte	0x20, 0x3d, 0x3d, 0x20, 0x30, 0x00
	.type		$str$25,@object
	.size		$str$25,(__unnamed_1 - $str$25)
$str$25:
        /*0016*/ 	.byte	0x2f, 0x74, 0x6d, 0x70, 0x2f, 0x63, 0x75, 0x74, 0x6c, 0x61, 0x73, 0x73, 0x5f, 0x73, 0x77, 0x65
        /*0026*/ 	.byte	0x65, 0x70, 0x5f, 0x73, 0x72, 0x63, 0x2f, 0x69, 0x6e, 0x63, 0x6c, 0x75, 0x64, 0x65, 0x2f, 0x63
        /*0036*/ 	.byte	0x75, 0x74, 0x65, 0x2f, 0x70, 0x6f, 0x69, 0x6e, 0x74, 0x65, 0x72, 0x5f, 0x66, 0x6c, 0x61, 0x67
        /*0046*/ 	.byte	0x67, 0x65, 0x64, 0x2e, 0x68, 0x70, 0x70, 0x00
	.type		__unnamed_1,@object
	.size		__unnamed_1,(__unnamed_2 - __unnamed_1)
__unnamed_1:
        /* <DEDUP_REMOVED lines=28> */
        /*020e*/ 	.byte	0x38, 0x31, 0x39, 0x32, 0x3e, 0x3e, 0x3e, 0x3e, 0x3e, 0x20, 0x26, 0x5d, 0x00
	.type		__unnamed_2,@object
	.size		__unnamed_2,(.L_1 - __unnamed_2)
__unnamed_2:
        /* <DEDUP_REMOVED lines=28> */
        /*03db*/ 	.byte	0x3c, 0x38, 0x31, 0x39, 0x32, 0x3e, 0x3e, 0x3e, 0x3e, 0x3e, 0x20, 0x26, 0x5d, 0x00
.L_1:


//--------------------- .nv.shared._ZN7cutlass13device_kernelINS_4gemm6kernel13GemmUniversalIN4cute5tupleIJiiiiEEENS1_10collective13CollectiveMmaINS1_39MainloopSm90TmaGmmaRmemAWarpSpecializedILi3ENS5_IJNS4_1CILi1EEESB_SB_EEENS1_35KernelTmaWarpSpecializedCooperativeEEENS5_IJNSA_ILi256EEESF_NSA_ILi32EEEEEENS_10tfloat32_tENS5_IJSB_llEEESI_NS5_IJlSB_lEEENS4_8TiledMMAINS4_8MMA_AtomIJNS4_4SM904GMMA30MMA_64x256x8_F32TF32TF32_RS_TNILNSO_7ScaleInE1ELSQ_1EEEEEENS4_6LayoutINS5_IJNSA_ILi2EEESB_SB_EEENS5_IJSB_NSA_ILi0EEESW_EEEEENS5_IJNS4_10UnderscoreESZ_SZ_EEEEENS4_13SM90_TMA_LOADENS4_14ComposedLayoutINS4_7SwizzleILi1ELi4ELi3EEENS4_18smem_ptr_flag_bitsILi32EEENST_INS5_IJNSA_ILi8EEES18_EEENS5_IJSB_S18_EEEEEEENS4_9Copy_AtomIJNS4_39AutoVectorizingCopyWithAssumedAlignmentILi128EEESI_EEENS4_8identityES12_NS13_INS14_ILi3ELi4ELi3EEES17_NST_INS5_IJS18_SG_EEENS5_IJSG_SB_EEEEEEEvS1H_EENS_8epilogue10collective6detail29Sm90TmaWarpSpecializedAdapterINS1P_15DefaultEpilogueISI_SK_SK_NS1O_6thread17LinearCombinationISI_Li1EffLNS1T_9ScaleType4KindE0ELNS_15FloatRoundStyleE2ESI_EENS1_15EpilogueDefaultEEEEEvvEEEEvNT_6ParamsE --------------------------
	.section	.nv.shared._ZN7cutlass13device_kernelINS_4gemm6kernel13GemmUniversalIN4cute5tupleIJiiiiEEENS1_10collective13CollectiveMmaINS1_39MainloopSm90TmaGmmaRmemAWarpSpecializedILi3ENS5_IJNS4_1CILi1EEESB_SB_EEENS1_35KernelTmaWarpSpecializedCooperativeEEENS5_IJNSA_ILi256EEESF_NSA_ILi32EEEEEENS_10tfloat32_tENS5_IJSB_llEEESI_NS5_IJlSB_lEEENS4_8TiledMMAINS4_8MMA_AtomIJNS4_4SM904GMMA30MMA_64x256x8_F32TF32TF32_RS_TNILNSO_7ScaleInE1ELSQ_1EEEEEENS4_6LayoutINS5_IJNSA_ILi2EEESB_SB_EEENS5_IJSB_NSA_ILi0EEESW_EEEEENS5_IJNS4_10UnderscoreESZ_SZ_EEEEENS4_13SM90_TMA_LOADENS4_14ComposedLayoutINS4_7SwizzleILi1ELi4ELi3EEENS4_18smem_ptr_flag_bitsILi32EEENST_INS5_IJNSA_ILi8EEES18_EEENS5_IJSB_S18_EEEEEEENS4_9Copy_AtomIJNS4_39AutoVectorizingCopyWithAssumedAlignmentILi128EEESI_EEENS4_8identityES12_NS13_INS14_ILi3ELi4ELi3EEES17_NST_INS5_IJS18_SG_EEENS5_IJSG_SB_EEEEEEEvS1H_EENS_8epilogue10collective6detail29Sm90TmaWarpSpecializedAdapterINS1P_15DefaultEpilogueISI_SK_SK_NS1O_6thread17LinearCombinationISI_Li1EffLNS1T_9ScaleType4KindE0ELNS_15FloatRoundStyleE2ESI_EENS1_15EpilogueDefaultEEEEEvvEEEEvNT_6ParamsE,"aw",@nobits
	.sectionflags	@""
	.align	16
	.zero		1024


//--------------------- .nv.shared.reserved.0     --------------------------
	.section	.nv.shared.reserved.0,"aw",@nobits
	.weak		__nv_reservedSMEM_offset_0_alias
	.size		__nv_reservedSMEM_offset_0_alias, 0, 0
	.other		__nv_reservedSMEM_offset_0_alias,@"STO_CUDA_RESERVED_SHARED STV_DEFAULT"
__nv_reservedSMEM_offset_0_alias:
	.zero		0


//--------------------- .nv.global                --------------------------
	.section	.nv.global,"aw",@nobits
.nv.global:
	.type		_ZN40_INTERNAL_e2a20917_4_k_cu_13a36fae_291194cute1_E,@object
	.size		_ZN40_INTERNAL_e2a20917_4_k_cu_13a36fae_291194cute1_E,(_ZN40_INTERNAL_e2a20917_4_k_cu_13a36fae_291194cuda3std3__45__cpo6cbeginE - _ZN40_INTERNAL_e2a20917_4_k_cu_13a36fae_291194cute1_E)
_ZN40_INTERNAL_e2a20917_4_k_cu_13a36fae_291194cute1_E:
	.zero		1
	.type		_ZN40_INTERNAL_e2a20917_4_k_cu_13a36fae_291194cuda3std3__45__cpo6cbeginE,@object
	.size		_ZN40_INTERNAL_e2a20917_4_k_cu_13a36fae_291194cuda3std3__45__cpo6cbeginE,(_ZN40_INTERNAL_e2a20917_4_k_cu_13a36fae_291194cuda3std3__48in_placeE - _ZN40_INTERNAL_e2a20917_4_k_cu_13a36fae_291194cuda3std3__45__cpo6cbeginE)
_ZN40_INTERNAL_e2a20917_4_k_cu_13a36fae_291194cuda3std3__45__cpo6cbeginE:
	.zero		1
	.type		_ZN40_INTERNAL_e2a20917_4_k_cu_13a36fae_291194cuda3std3__48in_placeE,@object
	.size		_ZN40_INTERNAL_e2a20917_4_k_cu_13a36fae_291194cuda3std3__48in_placeE,(_ZN40_INTERNAL_e2a20917_4_k_cu_13a36fae_291194cuda3std6ranges3__45__cpo9iter_moveE - _ZN40_INTERNAL_e2a20917_4_k_cu_13a36fae_291194cuda3std3__48in_placeE)
_ZN40_INTERNAL_e2a20917_4_k_cu_13a36fae_291194cuda3std3__48in_placeE:
	.zero		1
	.type		_ZN40_INTERNAL_e2a20917_4_k_cu_13a36fae_291194cuda3std6ranges3__45__cpo9iter_moveE,@object
	.size		_ZN40_INTERNAL_e2a20917_4_k_cu_13a36fae_291194cuda3std6ranges3__45__cpo9iter_moveE,(_ZN40_INTERNAL_e2a20917_4_k_cu_13a36fae_291194cuda3std3__45__cpo5beginE - _ZN40_INTERNAL_e2a20917_4_k_cu_13a36fae_291194cuda3std6ranges3__45__cpo9iter_moveE)
_ZN40_INTERNAL_e2a20917_4_k_cu_13a36fae_291194cuda3std6ranges3__45__cpo9iter_moveE:
	.zero		1
	.type		_ZN40_INTERNAL_e2a20917_4_k_cu_13a36fae_291194cuda3std3__45__cpo5beginE,@object
	.size		_ZN40_INTERNAL_e2a20917_4_k_cu_13a36fae_291194cuda3std3__45__cpo5beginE,(_ZN40_INTERNAL_e2a20917_4_k_cu_13a36fae_291194cuda3std3__442_GLOBAL__N__e2a20917_4_k_cu_13a36fae_291196ignoreE - _ZN40_INTERNAL_e2a20917_4_k_cu_13a36fae_291194cuda3std3__45__cpo5beginE)
_ZN40_INTERNAL_e2a20917_4_k_cu_13a36fae_291194cuda3std3__45__cpo5beginE:
	.zero		1
	.type		_ZN40_INTERNAL_e2a20917_4_k_cu_13a36fae_291194cuda3std3__442_GLOBAL__N__e2a20917_4_k_cu_13a36fae_291196ignoreE,@object
	.size		_ZN40_INTERNAL_e2a20917_4_k_cu_13a36fae_291194cuda3std3__442_GLOBAL__N__e2a20917_4_k_cu_13a36fae_291196ignoreE,(_ZN40_INTERNAL_e2a20917_4_k_cu_13a36fae_291194cute7productE - _ZN40_INTERNAL_e2a20917_4_k_cu_13a36fae_291194cuda3std3__442_GLOBAL__N__e2a20917_4_k_cu_13a36fae_291196ignoreE)
_ZN40_INTERNAL_e2a20917_4_k_cu_13a36fae_291194cuda3std3__442_GLOBAL__N__e2a20917_4_k_cu_13a36fae_291196ignoreE:
	.zero		1
	.type		_ZN40_INTERNAL_e2a20917_4_k_cu_13a36fae_291194cute7productE,@object
	.size		_ZN40_INTERNAL_e2a20917_4_k_cu_13a36fae_291194cute7productE,(_ZN40_INTERNAL_e2a20917_4_k_cu_13a36fae_291194cuda3std3__45__cpo3endE - _ZN40_INTERNAL_e2a20917_4_k_cu_13a36fae_291194cute7productE)
_ZN40_INTERNAL_e2a20917_4_k_cu_13a36fae_291194cute7productE:
	.zero		1
	.type		_ZN40_INTERNAL_e2a20917_4_k_cu_13a36fae_291194cuda3std3__45__cpo3endE,@object
	.size		_ZN40_INTERNAL_e2a20917_4_k_cu_13a36fae_291194cuda3std3__45__cpo3endE,(_ZN40_INTERNAL_e2a20917_4_k_cu_13a36fae_291194cuda3std3__419piecewise_constructE - _ZN40_INTERNAL_e2a20917_4_k_cu_13a36fae_291194cuda3std3__45__cpo3endE)
_ZN40_INTERNAL_e2a20917_4_k_cu_13a36fae_291194cuda3std3__45__cpo3endE:
	.zero		1
	.type		_ZN40_INTERNAL_e2a20917_4_k_cu_13a36fae_291194cuda3std3__419piecewise_constructE,@object
	.size		_ZN40_INTERNAL_e2a20917_4_k_cu_13a36fae_291194cuda3std3__419piecewise_constructE,(_ZN40_INTERNAL_e2a20917_4_k_cu_13a36fae_291194cuda3std3__45__cpo4cendE - _ZN40_INTERNAL_e2a20917_4_k_cu_13a36fae_291194cuda3std3__419piecewise_constructE)
_ZN40_INTERNAL_e2a20917_4_k_cu_13a36fae_291194cuda3std3__419piecewise_constructE:
	.zero		1
	.type		_ZN40_INTERNAL_e2a20917_4_k_cu_13a36fae_291194cuda3std3__45__cpo4cendE,@object
	.size		_ZN40_INTERNAL_e2a20917_4_k_cu_13a36fae_291194cuda3std3__45__cpo4cendE,(_ZN40_INTERNAL_e2a20917_4_k_cu_13a36fae_291194cuda3std6ranges3__45__cpo4swapE - _ZN40_INTERNAL_e2a20917_4_k_cu_13a36fae_291194cuda3std3__45__cpo4cendE)
_ZN40_INTERNAL_e2a20917_4_k_cu_13a36fae_291194cuda3std3__45__cpo4cendE:
	.zero		1
	.type		_ZN40_INTERNAL_e2a20917_4_k_cu_13a36fae_291194cuda3std6ranges3__45__cpo4swapE,@object
	.size		_ZN40_INTERNAL_e2a20917_4_k_cu_13a36fae_291194cuda3std6ranges3__45__cpo4swapE,(.L_9 - _ZN40_INTERNAL_e2a20917_4_k_cu_13a36fae_291194cuda3std6ranges3__45__cpo4swapE)
_ZN40_INTERNAL_e2a20917_4_k_cu_13a36fae_291194cuda3std6ranges3__45__cpo4swapE:
	.zero		1
.L_9:


//--------------------- .nv.constant0._ZN7cutlass13device_kernelINS_4gemm6kernel13GemmUniversalIN4cute5tupleIJiiiiEEENS1_10collective13CollectiveMmaINS1_39MainloopSm90TmaGmmaRmemAWarpSpecializedILi3ENS5_IJNS4_1CILi1EEESB_SB_EEENS1_35KernelTmaWarpSpecializedCooperativeEEENS5_IJNSA_ILi256EEESF_NSA_ILi32EEEEEENS_10tfloat32_tENS5_IJSB_llEEESI_NS5_IJlSB_lEEENS4_8TiledMMAINS4_8MMA_AtomIJNS4_4SM904GMMA30MMA_64x256x8_F32TF32TF32_RS_TNILNSO_7ScaleInE1ELSQ_1EEEEEENS4_6LayoutINS5_IJNSA_ILi2EEESB_SB_EEENS5_IJSB_NSA_ILi0EEESW_EEEEENS5_IJNS4_10UnderscoreESZ_SZ_EEEEENS4_13SM90_TMA_LOADENS4_14ComposedLayoutINS4_7SwizzleILi1ELi4ELi3EEENS4_18smem_ptr_flag_bitsILi32EEENST_INS5_IJNSA_ILi8EEES18_EEENS5_IJSB_S18_EEEEEEENS4_9Copy_AtomIJNS4_39AutoVectorizingCopyWithAssumedAlignmentILi128EEESI_EEENS4_8identityES12_NS13_INS14_ILi3ELi4ELi3EEES17_NST_INS5_IJS18_SG_EEENS5_IJSG_SB_EEEEEEEvS1H_EENS_8epilogue10collective6detail29Sm90TmaWarpSpecializedAdapterINS1P_15DefaultEpilogueISI_SK_SK_NS1O_6thread17LinearCombinationISI_Li1EffLNS1T_9ScaleType4KindE0ELNS_15FloatRoundStyleE2ESI_EENS1_15EpilogueDefaultEEEEEvvEEEEvNT_6ParamsE --------------------------
	.section	.nv.constant0._ZN7cutlass13device_kernelINS_4gemm6kernel13GemmUniversalIN4cute5tupleIJiiiiEEENS1_10collective13CollectiveMmaINS1_39MainloopSm90TmaGmmaRmemAWarpSpecializedILi3ENS5_IJNS4_1CILi1EEESB_SB_EEENS1_35KernelTmaWarpSpecializedCooperativeEEENS5_IJNSA_ILi256EEESF_NSA_ILi32EEEEEENS_10tfloat32_tENS5_IJSB_llEEESI_NS5_IJlSB_lEEENS4_8TiledMMAINS4_8MMA_AtomIJNS4_4SM904GMMA30MMA_64x256x8_F32TF32TF32_RS_TNILNSO_7ScaleInE1ELSQ_1EEEEEENS4_6LayoutINS5_IJNSA_ILi2EEESB_SB_EEENS5_IJSB_NSA_ILi0EEESW_EEEEENS5_IJNS4_10UnderscoreESZ_SZ_EEEEENS4_13SM90_TMA_LOADENS4_14ComposedLayoutINS4_7SwizzleILi1ELi4ELi3EEENS4_18smem_ptr_flag_bitsILi32EEENST_INS5_IJNSA_ILi8EEES18_EEENS5_IJSB_S18_EEEEEEENS4_9Copy_AtomIJNS4_39AutoVectorizingCopyWithAssumedAlignmentILi128EEESI_EEENS4_8identityES12_NS13_INS14_ILi3ELi4ELi3EEES17_NST_INS5_IJS18_SG_EEENS5_IJSG_SB_EEEEEEEvS1H_EENS_8epilogue10collective6detail29Sm90TmaWarpSpecializedAdapterINS1P_15DefaultEpilogueISI_SK_SK_NS1O_6thread17LinearCombinationISI_Li1EffLNS1T_9ScaleType4KindE0ELNS_15FloatRoundStyleE2ESI_EENS1_15EpilogueDefaultEEEEEvvEEEEvNT_6ParamsE,"a",@progbits
	.sectionflags	@""
	.align	4
.nv.constant0._ZN7cutlass13device_kernelINS_4gemm6kernel13GemmUniversalIN4cute5tupleIJiiiiEEENS1_10collective13CollectiveMmaINS1_39MainloopSm90TmaGmmaRmemAWarpSpecializedILi3ENS5_IJNS4_1CILi1EEESB_SB_EEENS1_35KernelTmaWarpSpecializedCooperativeEEENS5_IJNSA_ILi256EEESF_NSA_ILi32EEEEEENS_10tfloat32_tENS5_IJSB_llEEESI_NS5_IJlSB_lEEENS4_8TiledMMAINS4_8MMA_AtomIJNS4_4SM904GMMA30MMA_64x256x8_F32TF32TF32_RS_TNILNSO_7ScaleInE1ELSQ_1EEEEEENS4_6LayoutINS5_IJNSA_ILi2EEESB_SB_EEENS5_IJSB_NSA_ILi0EEESW_EEEEENS5_IJNS4_10UnderscoreESZ_SZ_EEEEENS4_13SM90_TMA_LOADENS4_14ComposedLayoutINS4_7SwizzleILi1ELi4ELi3EEENS4_18smem_ptr_flag_bitsILi32EEENST_INS5_IJNSA_ILi8EEES18_EEENS5_IJSB_S18_EEEEEEENS4_9Copy_AtomIJNS4_39AutoVectorizingCopyWithAssumedAlignmentILi128EEESI_EEENS4_8identityES12_NS13_INS14_ILi3ELi4ELi3EEES17_NST_INS5_IJS18_SG_EEENS5_IJSG_SB_EEEEEEEvS1H_EENS_8epilogue10collective6detail29Sm90TmaWarpSpecializedAdapterINS1P_15DefaultEpilogueISI_SK_SK_NS1O_6thread17LinearCombinationISI_Li1EffLNS1T_9ScaleType4KindE0ELNS_15FloatRoundStyleE2ESI_EENS1_15EpilogueDefaultEEEEEvvEEEEvNT_6ParamsE:
	.zero		1664


//--------------------- SYMBOLS --------------------------

	.type		.nv.reservedSmem.offset0,@object
	.size		.nv.reservedSmem.offset0,0x4
	.type		__assertfail,@function
